	.target	sm_90a

	.elftype	@"ET_EXEC"


//--------------------- .note.nv.tkinfo           --------------------------
	.section	.note.nv.tkinfo,"",@"SHT_NOTE"
	.sectionflags	@"SHF_NOTE_NV_TKINFO"
	.tkinfo
        /*0018*/ 	.word	0x00000002
        /*0030*/ 	.string	""
        /*0030*/ 	.string	"ptxas"
        /*0030*/ 	.string	"Cuda compilation tools, release 13.0, V13.0.88"
        /*0030*/ 	.string	"Build cuda_13.0.r13.0/compiler.36424714_0"
        /*0030*/ 	.string	"-arch sm_90a -m 64 "



//--------------------- .note.nv.cuinfo           --------------------------
	.section	.note.nv.cuinfo,"",@"SHT_NOTE"
	.sectionflags	@"SHF_NOTE_NV_CUINFO"
        /*0018*/ 	.short	0x0002
        /*001a*/ 	.short	0x005a
        /*001c*/ 	.short	0x0082
	.zero		2


//--------------------- .nv.info                  --------------------------
	.section	.nv.info,"",@"SHT_CUDA_INFO"
	.align	4


	//----- nvinfo : EIATTR_REGCOUNT
	.align		4
        /*0000*/ 	.byte	0x04, 0x2f
        /*0002*/ 	.short	(.L_15 - .L_14)
	.align		4
.L_14:
        /*0004*/ 	.word	index@(_ZN7cutlass13device_kernelINS_4gemm6kernel13GemmUniversalIN4cute5tupleIJiiiiEEENS1_10collective13CollectiveMmaINS1_34MainloopSm90TmaGmmaWarpSpecializedILi9ENS5_IJNS4_1CILi4EEENSA_ILi2EEENSA_ILi1EEEEEENS1_32KernelTmaWarpSpecializedPingpongEEENS5_IJNSA_ILi64EEENSA_ILi128EEENSA_ILi32EEEEEENS_10tfloat32_tENS5_IJlSD_lEEESL_SM_NS4_8TiledMMAINS4_8MMA_AtomIJNS4_4SM904GMMA30MMA_64x128x8_F32TF32TF32_SS_TNILNSQ_7ScaleInE1ELSS_1EEEEEENS4_6LayoutINS5_IJSD_SD_SD_EEENS5_IJNSA_ILi0EEESX_SX_EEEEENS5_IJNS4_10UnderscoreES10_S10_EEEEENS4_23SM90_TMA_LOAD_MULTICASTENS4_14ComposedLayoutINS4_7SwizzleILi3ELi4ELi3EEENS4_18smem_ptr_flag_bitsILi32EEENSV_INS5_IJNSA_ILi8EEESJ_EEENS5_IJSJ_SD_EEEEEEEvNS4_8identityES13_S1D_vS1E_EENS_8epilogue10collective6detail29Sm90TmaWarpSpecializedAdapterINS1H_15DefaultEpilogueISL_SM_SM_NS1G_6thread17LinearCombinationISL_Li1EffLNS1L_9ScaleType4KindE0ELNS_15FloatRoundStyleE2ESL_EENS1_15EpilogueDefaultEEEEEvvEEEEvNT_6ParamsE)
        /*0008*/ 	.word	0x000000a8


	//----- nvinfo : EIATTR_FRAME_SIZE
	.align		4
.L_15:
        /*000c*/ 	.byte	0x04, 0x11
        /*000e*/ 	.short	(.L_17 - .L_16)
	.align		4
.L_16:
        /*0010*/ 	.word	index@(_ZN7cutlass13device_kernelINS_4gemm6kernel13GemmUniversalIN4cute5tupleIJiiiiEEENS1_10collective13CollectiveMmaINS1_34MainloopSm90TmaGmmaWarpSpecializedILi9ENS5_IJNS4_1CILi4EEENSA_ILi2EEENSA_ILi1EEEEEENS1_32KernelTmaWarpSpecializedPingpongEEENS5_IJNSA_ILi64EEENSA_ILi128EEENSA_ILi32EEEEEENS_10tfloat32_tENS5_IJlSD_lEEESL_SM_NS4_8TiledMMAINS4_8MMA_AtomIJNS4_4SM904GMMA30MMA_64x128x8_F32TF32TF32_SS_TNILNSQ_7ScaleInE1ELSS_1EEEEEENS4_6LayoutINS5_IJSD_SD_SD_EEENS5_IJNSA_ILi0EEESX_SX_EEEEENS5_IJNS4_10UnderscoreES10_S10_EEEEENS4_23SM90_TMA_LOAD_MULTICASTENS4_14ComposedLayoutINS4_7SwizzleILi3ELi4ELi3EEENS4_18smem_ptr_flag_bitsILi32EEENSV_INS5_IJNSA_ILi8EEESJ_EEENS5_IJSJ_SD_EEEEEEEvNS4_8identityES13_S1D_vS1E_EENS_8epilogue10collective6detail29Sm90TmaWarpSpecializedAdapterINS1H_15DefaultEpilogueISL_SM_SM_NS1G_6thread17LinearCombinationISL_Li1EffLNS1L_9ScaleType4KindE0ELNS_15FloatRoundStyleE2ESL_EENS1_15EpilogueDefaultEEEEEvvEEEEvNT_6ParamsE)
        /*0014*/ 	.word	0x00000008


	//----- nvinfo : EIATTR_MIN_STACK_SIZE
	.align		4
.L_17:
        /*0018*/ 	.byte	0x04, 0x12
        /*001a*/ 	.short	(.L_19 - .L_18)
	.align		4
.L_18:
        /*001c*/ 	.word	index@(_ZN7cutlass13device_kernelINS_4gemm6kernel13GemmUniversalIN4cute5tupleIJiiiiEEENS1_10collective13CollectiveMmaINS1_34MainloopSm90TmaGmmaWarpSpecializedILi9ENS5_IJNS4_1CILi4EEENSA_ILi2EEENSA_ILi1EEEEEENS1_32KernelTmaWarpSpecializedPingpongEEENS5_IJNSA_ILi64EEENSA_ILi128EEENSA_ILi32EEEEEENS_10tfloat32_tENS5_IJlSD_lEEESL_SM_NS4_8TiledMMAINS4_8MMA_AtomIJNS4_4SM904GMMA30MMA_64x128x8_F32TF32TF32_SS_TNILNSQ_7ScaleInE1ELSS_1EEEEEENS4_6LayoutINS5_IJSD_SD_SD_EEENS5_IJNSA_ILi0EEESX_SX_EEEEENS5_IJNS4_10UnderscoreES10_S10_EEEEENS4_23SM90_TMA_LOAD_MULTICASTENS4_14ComposedLayoutINS4_7SwizzleILi3ELi4ELi3EEENS4_18smem_ptr_flag_bitsILi32EEENSV_INS5_IJNSA_ILi8EEESJ_EEENS5_IJSJ_SD_EEEEEEEvNS4_8identityES13_S1D_vS1E_EENS_8epilogue10collective6detail29Sm90TmaWarpSpecializedAdapterINS1H_15DefaultEpilogueISL_SM_SM_NS1G_6thread17LinearCombinationISL_Li1EffLNS1L_9ScaleType4KindE0ELNS_15FloatRoundStyleE2ESL_EENS1_15EpilogueDefaultEEEEEvvEEEEvNT_6ParamsE)
        /*0020*/ 	.word	0x00000008
.L_19:


//--------------------- .nv.compat                --------------------------
	.section	.nv.compat,"",@"SHT_CUDA_COMPAT_INFO"
	.align	4
        /*0000*/ 	.byte	0x02, 0x09, 0x01, 0x00, 0x02, 0x02, 0x04, 0x00, 0x02, 0x05, 0x05, 0x00, 0x03, 0x07, 0x01, 0x01
        /*0010*/ 	.byte	0x02, 0x03, 0x01, 0x00, 0x02, 0x06, 0x01, 0x00, 0x04, 0x0b, 0x08, 0x00, 0x00, 0x00, 0x00, 0x00
        /*0020*/ 	.byte	0x00, 0x00, 0x00, 0x00


//--------------------- .nv.info._ZN7cutlass13device_kernelINS_4gemm6kernel13GemmUniversalIN4cute5tupleIJiiiiEEENS1_10collective13CollectiveMmaINS1_34MainloopSm90TmaGmmaWarpSpecializedILi9ENS5_IJNS4_1CILi4EEENSA_ILi2EEENSA_ILi1EEEEEENS1_32KernelTmaWarpSpecializedPingpongEEENS5_IJNSA_ILi64EEENSA_ILi128EEENSA_ILi32EEEEEENS_10tfloat32_tENS5_IJlSD_lEEESL_SM_NS4_8TiledMMAINS4_8MMA_AtomIJNS4_4SM904GMMA30MMA_64x128x8_F32TF32TF32_SS_TNILNSQ_7ScaleInE1ELSS_1EEEEEENS4_6LayoutINS5_IJSD_SD_SD_EEENS5_IJNSA_ILi0EEESX_SX_EEEEENS5_IJNS4_10UnderscoreES10_S10_EEEEENS4_23SM90_TMA_LOAD_MULTICASTENS4_14ComposedLayoutINS4_7SwizzleILi3ELi4ELi3EEENS4_18smem_ptr_flag_bitsILi32EEENSV_INS5_IJNSA_ILi8EEESJ_EEENS5_IJSJ_SD_EEEEEEEvNS4_8identityES13_S1D_vS1E_EENS_8epilogue10collective6detail29Sm90TmaWarpSpecializedAdapterINS1H_15DefaultEpilogueISL_SM_SM_NS1G_6thread17LinearCombinationISL_Li1EffLNS1L_9ScaleType4KindE0ELNS_15FloatRoundStyleE2ESL_EENS1_15EpilogueDefaultEEEEEvvEEEEvNT_6ParamsE --------------------------
	.section	.nv.info._ZN7cutlass13device_kernelINS_4gemm6kernel13GemmUniversalIN4cute5tupleIJiiiiEEENS1_10collective13CollectiveMmaINS1_34MainloopSm90TmaGmmaWarpSpecializedILi9ENS5_IJNS4_1CILi4EEENSA_ILi2EEENSA_ILi1EEEEEENS1_32KernelTmaWarpSpecializedPingpongEEENS5_IJNSA_ILi64EEENSA_ILi128EEENSA_ILi32EEEEEENS_10tfloat32_tENS5_IJlSD_lEEESL_SM_NS4_8TiledMMAINS4_8MMA_AtomIJNS4_4SM904GMMA30MMA_64x128x8_F32TF32TF32_SS_TNILNSQ_7ScaleInE1ELSS_1EEEEEENS4_6LayoutINS5_IJSD_SD_SD_EEENS5_IJNSA_ILi0EEESX_SX_EEEEENS5_IJNS4_10UnderscoreES10_S10_EEEEENS4_23SM90_TMA_LOAD_MULTICASTENS4_14ComposedLayoutINS4_7SwizzleILi3ELi4ELi3EEENS4_18smem_ptr_flag_bitsILi32EEENSV_INS5_IJNSA_ILi8EEESJ_EEENS5_IJSJ_SD_EEEEEEEvNS4_8identityES13_S1D_vS1E_EENS_8epilogue10collective6detail29Sm90TmaWarpSpecializedAdapterINS1H_15DefaultEpilogueISL_SM_SM_NS1G_6thread17LinearCombinationISL_Li1EffLNS1L_9ScaleType4KindE0ELNS_15FloatRoundStyleE2ESL_EENS1_15EpilogueDefaultEEEEEvvEEEEvNT_6ParamsE,"",@"SHT_CUDA_INFO"
	.sectionflags	@""
	.align	4


	//----- nvinfo : EIATTR_CUDA_API_VERSION
	.align		4
        /*0000*/ 	.byte	0x04, 0x37
        /*0002*/ 	.short	(.L_21 - .L_20)
.L_20:
        /*0004*/ 	.word	0x00000082


	//----- nvinfo : EIATTR_KPARAM_INFO
	.align		4
.L_21:
        /*0008*/ 	.byte	0x04, 0x17
        /*000a*/ 	.short	(.L_23 - .L_22)
.L_22:
        /*000c*/ 	.word	0x00000000
        /*0010*/ 	.short	0x0000
        /*0012*/ 	.short	0x0070
        /*0014*/ 	.byte	0x00, 0xf0, 0x01, 0x10


	//----- nvinfo : EIATTR_SPARSE_MMA_MASK
	.align		4
.L_23:
        /*0018*/ 	.byte	0x03, 0x50
        /*001a*/ 	.short	0x0000


	//----- nvinfo : EIATTR_MAXREG_COUNT
	.align		4
        /*001c*/ 	.byte	0x03, 0x1b
        /*001e*/ 	.short	0x00a8


	//----- nvinfo : EIATTR_NUM_BARRIERS
	.align		4
        /*0020*/ 	.byte	0x02, 0x4c
        /*0022*/ 	.byte	0x01
	.zero		1


	//----- nvinfo : EIATTR_EXTERNS
	.align		4
        /*0024*/ 	.byte	0x04, 0x0f
        /*0026*/ 	.short	(.L_25 - .L_24)


	//   ....[0]....
	.align		4
.L_24:
        /*0028*/ 	.word	index@(__assertfail)


	//----- nvinfo : EIATTR_ANNOTATIONS
	.align		4
.L_25:
        /*002c*/ 	.byte	0x04, 0x55
        /*002e*/ 	.short	(.L_27 - .L_26)


	//   ....[0]....
.L_26:
        /*0030*/ 	.word	0x00000001
        /*0034*/ 	.byte	0xa0, 0x0e, 0x00, 0x00, 0x01, 0x00, 0x00, 0x00, 0x50, 0x15, 0x00, 0x00, 0x01, 0x00, 0x00, 0x00
        /*0044*/ 	.byte	0x50, 0x64, 0x00, 0x00, 0x01, 0x00, 0x00, 0x00, 0xd0, 0x71, 0x00, 0x00


	//----- nvinfo : EIATTR_MERCURY_ISA_VERSION
	.align		4
.L_27:
        /*0050*/ 	.byte	0x03, 0x5f
        /*0052*/ 	.short	0x0101


	//----- nvinfo : EIATTR_INT_WARP_WIDE_INSTR_OFFSETS
	.align		4
        /*0054*/ 	.byte	0x04, 0x31
        /*0056*/ 	.short	(.L_29 - .L_28)


	//   ....[0]....
.L_28:
        /*0058*/ 	.word	0x000005d0


	//   ....[1]....
        /*005c*/ 	.word	0x00000670


	//   ....[2]....
        /*0060*/ 	.word	0x00000690


	//   ....[3]....
        /*0064*/ 	.word	0x000006a0


	//   ....[4]....
        /*0068*/ 	.word	0x000006f0


	//   ....[5]....
        /*006c*/ 	.word	0x00000710


	//   ....[6]....
        /*0070*/ 	.word	0x00000860


	//   ....[7]....
        /*0074*/ 	.word	0x000008a0


	//   ....[8]....
        /*0078*/ 	.word	0x00002210


	//----- nvinfo : EIATTR_COOP_GROUP_MASK_REGIDS
	.align		4
.L_29:
        /*007c*/ 	.byte	0x04, 0x29
        /*007e*/ 	.short	(.L_31 - .L_30)


	//   ....[0]....
.L_30:
        /*0080*/ 	.word	0xffffffff


	//   ....[1]....
        /*0084*/ 	.word	0xffffffff


	//   ....[2]....
        /*0088*/ 	.word	0xffffffff


	//   ....[3]....
        /*008c*/ 	.word	0xffffffff


	//   ....[4]....
        /*0090*/ 	.word	0xffffffff


	//   ....[5]....
        /*0094*/ 	.word	0xffffffff


	//   ....[6]....
        /*0098*/ 	.word	0xffffffff


	//----- nvinfo : EIATTR_COOP_GROUP_INSTR_OFFSETS
	.align		4
.L_31:
        /*009c*/ 	.byte	0x04, 0x28
        /*009e*/ 	.short	(.L_33 - .L_32)


	//   ....[0]....
.L_32:
        /*00a0*/ 	.word	0x00000070


	//   ....[1]....
        /*00a4*/ 	.word	0x00000080


	//   ....[2]....
        /*00a8*/ 	.word	0x00000140


	//   ....[3]....
        /*00ac*/ 	.word	0x000003a0


	//   ....[4]....
        /*00b0*/ 	.word	0x000003e0


	//   ....[5]....
        /*00b4*/ 	.word	0x00000420


	//   ....[6]....
        /*00b8*/ 	.word	0x00000a50


	//----- nvinfo : EIATTR_REG_RECONFIG
	.align		4
.L_33:
        /*00bc*/ 	.byte	0x01, 0x54
	.zero		2


	//----- nvinfo : EIATTR_SYSCALL_OFFSETS
	.align		4
        /*00c0*/ 	.byte	0x04, 0x46
        /*00c2*/ 	.short	(.L_35 - .L_34)


	//   ....[0]....
.L_34:
        /*00c4*/ 	.word	0x000019c0


	//----- nvinfo : EIATTR_MBARRIER_INSTR_OFFSETS
	.align		4
.L_35:
        /*00c8*/ 	.byte	0x04, 0x39
        /*00ca*/ 	.short	(.L_37 - .L_36)


	//   ....[0]....
.L_36:
        /*00cc*/ 	.word	0x00000260
        /*00d0*/ 	.word	0x000000ff
        /*00d4*/ 	.word	0x00000000
        /*00d8*/ 	.short	0x0100
        /*00da*/ 	.byte	0x08
	.zero		1


	//   ....[1]....
        /*00dc*/ 	.word	0x00000270
        /*00e0*/ 	.word	0x000000ff
        /*00e4*/ 	.word	0x00000048
        /*00e8*/ 	.short	0x0100
        /*00ea*/ 	.byte	0x08
	.zero		1


	//   ....[2]....
        /*00ec*/ 	.word	0x00000280
        /*00f0*/ 	.word	0x000000ff
        /*00f4*/ 	.word	0x00000008
        /*00f8*/ 	.short	0x0100
        /*00fa*/ 	.byte	0x08
	.zero		1


	//   ....[3]....
        /*00fc*/ 	.word	0x00000290
        /*0100*/ 	.word	0x000000ff
        /*0104*/ 	.word	0x00000050
        /*0108*/ 	.short	0x0100
        /*010a*/ 	.byte	0x08
	.zero		1


	//   ....[4]....
        /*010c*/ 	.word	0x000002a0
        /*0110*/ 	.word	0x000000ff
        /*0114*/ 	.word	0x00000010
        /*0118*/ 	.short	0x0100
        /*011a*/ 	.byte	0x08
	.zero		1


	//   ....[5]....
        /*011c*/ 	.word	0x000002b0
        /*0120*/ 	.word	0x000000ff
        /*0124*/ 	.word	0x00000058
        /*0128*/ 	.short	0x0100
        /*012a*/ 	.byte	0x08
	.zero		1


	//   ....[6]....
        /*012c*/ 	.word	0x000002c0
        /*0130*/ 	.word	0x000000ff
        /*0134*/ 	.word	0x00000018
        /*0138*/ 	.short	0x0100
        /*013a*/ 	.byte	0x08
	.zero		1


	//   ....[7]....
        /*013c*/ 	.word	0x000002d0
        /*0140*/ 	.word	0x000000ff
        /*0144*/ 	.word	0x00000060
        /*0148*/ 	.short	0x0100
        /*014a*/ 	.byte	0x08
	.zero		1


	//   ....[8]....
        /*014c*/ 	.word	0x000002e0
        /*0150*/ 	.word	0x000000ff
        /*0154*/ 	.word	0x00000020
        /*0158*/ 	.short	0x0100
        /*015a*/ 	.byte	0x08
	.zero		1


	//   ....[9]....
        /*015c*/ 	.word	0x000002f0
        /*0160*/ 	.word	0x000000ff
        /*0164*/ 	.word	0x00000068
        /*0168*/ 	.short	0x0100
        /*016a*/ 	.byte	0x08
	.zero		1


	//   ....[10]....
        /*016c*/ 	.word	0x00000300
        /*0170*/ 	.word	0x000000ff
        /*0174*/ 	.word	0x00000028
        /*0178*/ 	.short	0x0100
        /*017a*/ 	.byte	0x08
	.zero		1


	//   ....[11]....
        /*017c*/ 	.word	0x00000310
        /*0180*/ 	.word	0x000000ff
        /*0184*/ 	.word	0x00000070
        /*0188*/ 	.short	0x0100
        /*018a*/ 	.byte	0x08
	.zero		1


	//   ....[12]....
        /*018c*/ 	.word	0x00000320
        /*0190*/ 	.word	0x000000ff
        /*0194*/ 	.word	0x00000030
        /*0198*/ 	.short	0x0100
        /*019a*/ 	.byte	0x08
	.zero		1


	//   ....[13]....
        /*019c*/ 	.word	0x00000330
        /*01a0*/ 	.word	0x000000ff
        /*01a4*/ 	.word	0x00000078
        /*01a8*/ 	.short	0x0100
        /*01aa*/ 	.byte	0x08
	.zero		1


	//   ....[14]....
        /*01ac*/ 	.word	0x00000340
        /*01b0*/ 	.word	0x000000ff
        /*01b4*/ 	.word	0x00000038
        /*01b8*/ 	.short	0x0100
        /*01ba*/ 	.byte	0x08
	.zero		1


	//   ....[15]....
        /*01bc*/ 	.word	0x00000350
        /*01c0*/ 	.word	0x000000ff
        /*01c4*/ 	.word	0x00000080
        /*01c8*/ 	.short	0x0100
        /*01ca*/ 	.byte	0x08
	.zero		1


	//   ....[16]....
        /*01cc*/ 	.word	0x00000360
        /*01d0*/ 	.word	0x000000ff
        /*01d4*/ 	.word	0x00000040
        /*01d8*/ 	.short	0x0100
        /*01da*/ 	.byte	0x08
	.zero		1


	//   ....[17]....
        /*01dc*/ 	.word	0x00000370
        /*01e0*/ 	.word	0x000000ff
        /*01e4*/ 	.word	0x00000088
        /*01e8*/ 	.short	0x0100
        /*01ea*/ 	.byte	0x08
	.zero		1


	//   ....[18]....
        /*01ec*/ 	.word	0x000008d0
        /*01f0*/ 	.word	0x000000ff
        /*01f4*/ 	.word	0x000000c0
        /*01f8*/ 	.short	0x0100
        /*01fa*/ 	.byte	0x08
	.zero		1


	//   ....[19]....
        /*01fc*/ 	.word	0x00000970
        /*0200*/ 	.word	0x000000ff
        /*0204*/ 	.word	0x000000c8
        /*0208*/ 	.short	0x0100
        /*020a*/ 	.byte	0x08
	.zero		1


	//   ....[20]....
        /*020c*/ 	.word	0x000009d0
        /*0210*/ 	.word	0x000000ff
        /*0214*/ 	.word	0x000000a0
        /*0218*/ 	.short	0x0100
        /*021a*/ 	.byte	0x09
	.zero		1


	//   ....[21]....
        /*021c*/ 	.word	0x000009e0
        /*0220*/ 	.word	0x000000ff
        /*0224*/ 	.word	0x000000a8
        /*0228*/ 	.short	0x0100
        /*022a*/ 	.byte	0x09
	.zero		1


	//   ....[22]....
        /*022c*/ 	.word	0x000009f0
        /*0230*/ 	.word	0x000000ff
        /*0234*/ 	.word	0x000000b0
        /*0238*/ 	.short	0x0100
        /*023a*/ 	.byte	0x09
	.zero		1


	//   ....[23]....
        /*023c*/ 	.word	0x00000a00
        /*0240*/ 	.word	0x000000ff
        /*0244*/ 	.word	0x000000b8
        /*0248*/ 	.short	0x0100
        /*024a*/ 	.byte	0x09
	.zero		1


	//   ....[24]....
        /*024c*/ 	.word	0x00001880
        /*0250*/ 	.word	0x000000ff
        /*0254*/ 	.word	0xfffffff8
        /*0258*/ 	.short	0x010a
        /*025a*/ 	.byte	0x2b
	.zero		1


	//   ....[25]....
        /*025c*/ 	.word	0x00001a40
        /*0260*/ 	.word	0x00000003
        /*0264*/ 	.word	0x00000000
        /*0268*/ 	.short	0x010a
        /*026a*/ 	.byte	0x3f
	.zero		1


	//   ....[26]....
        /*026c*/ 	.word	0x00001aa0
        /*0270*/ 	.word	0x00000003
        /*0274*/ 	.word	0x00000000
        /*0278*/ 	.short	0x010a
        /*027a*/ 	.byte	0x3f
	.zero		1


	//   ....[27]....
        /*027c*/ 	.word	0x00001e00
        /*0280*/ 	.word	0x000000ff
        /*0284*/ 	.word	0x00000000
        /*0288*/ 	.short	0x010a
        /*028a*/ 	.byte	0x04
	.zero		1


	//   ....[28]....
        /*028c*/ 	.word	0x00001e40
        /*0290*/ 	.word	0x000000ff
        /*0294*/ 	.word	0x00000000
        /*0298*/ 	.short	0x010a
        /*029a*/ 	.byte	0x04
	.zero		1


	//   ....[29]....
        /*029c*/ 	.word	0x000020a0
        /*02a0*/ 	.word	0x00000005
        /*02a4*/ 	.word	0x00000000
        /*02a8*/ 	.short	0x0101
        /*02aa*/ 	.byte	0x3f
	.zero		1


	//   ....[30]....
        /*02ac*/ 	.word	0x000021b0
        /*02b0*/ 	.word	0x00000003
        /*02b4*/ 	.word	0x00000000
        /*02b8*/ 	.short	0x0101
        /*02ba*/ 	.byte	0x2e
	.zero		1


	//   ....[31]....
        /*02bc*/ 	.word	0x000022b0
        /*02c0*/ 	.word	0x00000003
        /*02c4*/ 	.word	0x00000000
        /*02c8*/ 	.short	0x0101
        /*02ca*/ 	.byte	0x3f
	.zero		1


	//   ....[32]....
        /*02cc*/ 	.word	0x00002330
        /*02d0*/ 	.word	0x000000ff
        /*02d4*/ 	.word	0x00000008
        /*02d8*/ 	.short	0x010a
        /*02da*/ 	.byte	0x2b
	.zero		1


	//   ....[33]....
        /*02dc*/ 	.word	0x00006490
        /*02e0*/ 	.word	0x00000000
        /*02e4*/ 	.word	0x00000000
        /*02e8*/ 	.short	0x0101
        /*02ea*/ 	.byte	0x2e
	.zero		1


	//   ....[34]....
        /*02ec*/ 	.word	0x00006ef0
        /*02f0*/ 	.word	0x0000000b
        /*02f4*/ 	.word	0x00000048
        /*02f8*/ 	.short	0x010a
        /*02fa*/ 	.byte	0x3f
	.zero		1


	//   ....[35]....
        /*02fc*/ 	.word	0x00007300
        /*0300*/ 	.word	0x00000006
        /*0304*/ 	.word	0x000000c8
        /*0308*/ 	.short	0x0101
        /*030a*/ 	.byte	0x3f
	.zero		1


	//   ....[36]....
        /*030c*/ 	.word	0x00007a20
        /*0310*/ 	.word	0x00000007
        /*0314*/ 	.word	0x00000000
        /*0318*/ 	.short	0x010a
        /*031a*/ 	.byte	0x3f
	.zero		1


	//   ....[37]....
        /*031c*/ 	.word	0x00007aa0
        /*0320*/ 	.word	0x00000006
        /*0324*/ 	.word	0x00000000
        /*0328*/ 	.short	0x010a
        /*032a*/ 	.byte	0x3f
	.zero		1


	//   ....[38]....
        /*032c*/ 	.word	0x00007b30
        /*0330*/ 	.word	0x00000007
        /*0334*/ 	.word	0x00000000
        /*0338*/ 	.short	0x010a
        /*033a*/ 	.byte	0x3f
	.zero		1


	//   ....[39]....
        /*033c*/ 	.word	0x00007bc0
        /*0340*/ 	.word	0x00000006
        /*0344*/ 	.word	0x00000000
        /*0348*/ 	.short	0x010a
        /*034a*/ 	.byte	0x3f
	.zero		1


	//   ....[40]....
        /*034c*/ 	.word	0x00007c50
        /*0350*/ 	.word	0x00000007
        /*0354*/ 	.word	0x00000000
        /*0358*/ 	.short	0x010a
        /*035a*/ 	.byte	0x3f
	.zero		1


	//   ....[41]....
        /*035c*/ 	.word	0x00007ce0
        /*0360*/ 	.word	0x00000006
        /*0364*/ 	.word	0x00000000
        /*0368*/ 	.short	0x010a
        /*036a*/ 	.byte	0x3f
	.zero		1


	//   ....[42]....
        /*036c*/ 	.word	0x00007d70
        /*0370*/ 	.word	0x00000007
        /*0374*/ 	.word	0x00000000
        /*0378*/ 	.short	0x010a
        /*037a*/ 	.byte	0x3f
	.zero		1


	//   ....[43]....
        /*037c*/ 	.word	0x00007e00
        /*0380*/ 	.word	0x00000006
        /*0384*/ 	.word	0x00000000
        /*0388*/ 	.short	0x010a
        /*038a*/ 	.byte	0x3f
	.zero		1


	//   ....[44]....
        /*038c*/ 	.word	0x00007e90
        /*0390*/ 	.word	0x00000005
        /*0394*/ 	.word	0x00000000
        /*0398*/ 	.short	0x010a
        /*039a*/ 	.byte	0x3f
	.zero		1


	//   ....[45]....
        /*039c*/ 	.word	0x00007f00
        /*03a0*/ 	.word	0x00000003
        /*03a4*/ 	.word	0xfffffff8
        /*03a8*/ 	.short	0x010a
        /*03aa*/ 	.byte	0x3f
	.zero		1


	//   ....[46]....
        /*03ac*/ 	.word	0x00007f50
        /*03b0*/ 	.word	0x00000003
        /*03b4*/ 	.word	0x00000000
        /*03b8*/ 	.short	0x010a
        /*03ba*/ 	.byte	0x3f
	.zero		1


	//   ....[47]....
        /*03bc*/ 	.word	0x00007fb0
        /*03c0*/ 	.word	0x00000005
        /*03c4*/ 	.word	0x00000000
        /*03c8*/ 	.short	0x010a
        /*03ca*/ 	.byte	0x3f
	.zero		1


	//   ....[48]....
        /*03cc*/ 	.word	0x00008010
        /*03d0*/ 	.word	0x00000003
        /*03d4*/ 	.word	0x00000008
        /*03d8*/ 	.short	0x010a
        /*03da*/ 	.byte	0x3f
	.zero		1


	//   ....[49]....
        /*03dc*/ 	.word	0x000080e0
        /*03e0*/ 	.word	0x0000000b
        /*03e4*/ 	.word	0x00000048
        /*03e8*/ 	.short	0x010a
        /*03ea*/ 	.byte	0x3f
	.zero		1


	//   ....[50]....
        /*03ec*/ 	.word	0x000081b0
        /*03f0*/ 	.word	0x00000007
        /*03f4*/ 	.word	0x00000000
        /*03f8*/ 	.short	0x010a
        /*03fa*/ 	.byte	0x3f
	.zero		1


	//   ....[51]....
        /*03fc*/ 	.word	0x00008200
        /*0400*/ 	.word	0x00000006
        /*0404*/ 	.word	0x00000000
        /*0408*/ 	.short	0x010a
        /*040a*/ 	.byte	0x3f
	.zero		1


	//   ....[52]....
        /*040c*/ 	.word	0x00008250
        /*0410*/ 	.word	0x00000007
        /*0414*/ 	.word	0x00000000
        /*0418*/ 	.short	0x010a
        /*041a*/ 	.byte	0x3f
	.zero		1


	//   ....[53]....
        /*041c*/ 	.word	0x000082a0
        /*0420*/ 	.word	0x00000006
        /*0424*/ 	.word	0x00000000
        /*0428*/ 	.short	0x010a
        /*042a*/ 	.byte	0x3f
	.zero		1


	//   ....[54]....
        /*042c*/ 	.word	0x000082f0
        /*0430*/ 	.word	0x00000007
        /*0434*/ 	.word	0x00000000
        /*0438*/ 	.short	0x010a
        /*043a*/ 	.byte	0x3f
	.zero		1


	//   ....[55]....
        /*043c*/ 	.word	0x00008340
        /*0440*/ 	.word	0x00000006
        /*0444*/ 	.word	0x00000000
        /*0448*/ 	.short	0x010a
        /*044a*/ 	.byte	0x3f
	.zero		1


	//   ....[56]....
        /*044c*/ 	.word	0x00008390
        /*0450*/ 	.word	0x00000007
        /*0454*/ 	.word	0x00000000
        /*0458*/ 	.short	0x010a
        /*045a*/ 	.byte	0x3f
	.zero		1


	//   ....[57]....
        /*045c*/ 	.word	0x000083e0
        /*0460*/ 	.word	0x00000006
        /*0464*/ 	.word	0x00000000
        /*0468*/ 	.short	0x010a
        /*046a*/ 	.byte	0x3f
	.zero		1


	//----- nvinfo : EIATTR_NUM_MBARRIERS
	.align		4
.L_37:
        /*046c*/ 	.byte	0x03, 0x38
        /*046e*/ 	.short	0x0018


	//----- nvinfo : EIATTR_EXIT_INSTR_OFFSETS
	.align		4
        /*0470*/ 	.byte	0x04, 0x1c
        /*0472*/ 	.short	(.L_39 - .L_38)


	//   ....[0]....
.L_38:
        /*0474*/ 	.word	0x000014e0


	//   ....[1]....
        /*0478*/ 	.word	0x00001540


	//   ....[2]....
        /*047c*/ 	.word	0x00006ab0


	//   ....[3]....
        /*0480*/ 	.word	0x00006ae0


	//   ....[4]....
        /*0484*/ 	.word	0x00007ee0


	//----- nvinfo : EIATTR_MAX_THREADS
	.align		4
.L_39:
        /*0488*/ 	.byte	0x04, 0x05
        /*048a*/ 	.short	(.L_41 - .L_40)
.L_40:
        /*048c*/ 	.word	0x00000180
        /*0490*/ 	.word	0x00000001
        /*0494*/ 	.word	0x00000001


	//----- nvinfo : EIATTR_CRS_STACK_SIZE
	.align		4
.L_41:
        /*0498*/ 	.byte	0x04, 0x1e
        /*049a*/ 	.short	(.L_43 - .L_42)
.L_42:
        /*049c*/ 	.word	0x00000000


	//----- nvinfo : EIATTR_CBANK_PARAM_SIZE
	.align		4
.L_43:
        /*04a0*/ 	.byte	0x03, 0x19
        /*04a2*/ 	.short	0x0470


	//----- nvinfo : EIATTR_PARAM_CBANK
	.align		4
        /*04a4*/ 	.byte	0x04, 0x0a
        /*04a6*/ 	.short	(.L_45 - .L_44)
	.align		4
.L_44:
        /*04a8*/ 	.word	index@(.nv.constant0._ZN7cutlass13device_kernelINS_4gemm6kernel13GemmUniversalIN4cute5tupleIJiiiiEEENS1_10collective13CollectiveMmaINS1_34MainloopSm90TmaGmmaWarpSpecializedILi9ENS5_IJNS4_1CILi4EEENSA_ILi2EEENSA_ILi1EEEEEENS1_32KernelTmaWarpSpecializedPingpongEEENS5_IJNSA_ILi64EEENSA_ILi128EEENSA_ILi32EEEEEENS_10tfloat32_tENS5_IJlSD_lEEESL_SM_NS4_8TiledMMAINS4_8MMA_AtomIJNS4_4SM904GMMA30MMA_64x128x8_F32TF32TF32_SS_TNILNSQ_7ScaleInE1ELSS_1EEEEEENS4_6LayoutINS5_IJSD_SD_SD_EEENS5_IJNSA_ILi0EEESX_SX_EEEEENS5_IJNS4_10UnderscoreES10_S10_EEEEENS4_23SM90_TMA_LOAD_MULTICASTENS4_14ComposedLayoutINS4_7SwizzleILi3ELi4ELi3EEENS4_18smem_ptr_flag_bitsILi32EEENSV_INS5_IJNSA_ILi8EEESJ_EEENS5_IJSJ_SD_EEEEEEEvNS4_8identityES13_S1D_vS1E_EENS_8epilogue10collective6detail29Sm90TmaWarpSpecializedAdapterINS1H_15DefaultEpilogueISL_SM_SM_NS1G_6thread17LinearCombinationISL_Li1EffLNS1L_9ScaleType4KindE0ELNS_15FloatRoundStyleE2ESL_EENS1_15EpilogueDefaultEEEEEvvEEEEvNT_6ParamsE)
        /*04ac*/ 	.short	0x0210
        /*04ae*/ 	.short	0x0470


	//----- nvinfo : EIATTR_SW_WAR
	.align		4
.L_45:
        /*04b0*/ 	.byte	0x04, 0x36
        /*04b2*/ 	.short	(.L_47 - .L_46)
.L_46:
        /*04b4*/ 	.word	0x00000008
.L_47:


//--------------------- .nv.callgraph             --------------------------
	.section	.nv.callgraph,"",@"SHT_CUDA_CALLGRAPH"
	.align	4
	.sectionentsize	8
	.align		4
        /*0000*/ 	.word	0x00000000
	.align		4
        /*0004*/ 	.word	0xffffffff
	.align		4
        /*0008*/ 	.word	index@(_ZN7cutlass13device_kernelINS_4gemm6kernel13GemmUniversalIN4cute5tupleIJiiiiEEENS1_10collective13CollectiveMmaINS1_34MainloopSm90TmaGmmaWarpSpecializedILi9ENS5_IJNS4_1CILi4EEENSA_ILi2EEENSA_ILi1EEEEEENS1_32KernelTmaWarpSpecializedPingpongEEENS5_IJNSA_ILi64EEENSA_ILi128EEENSA_ILi32EEEEEENS_10tfloat32_tENS5_IJlSD_lEEESL_SM_NS4_8TiledMMAINS4_8MMA_AtomIJNS4_4SM904GMMA30MMA_64x128x8_F32TF32TF32_SS_TNILNSQ_7ScaleInE1ELSS_1EEEEEENS4_6LayoutINS5_IJSD_SD_SD_EEENS5_IJNSA_ILi0EEESX_SX_EEEEENS5_IJNS4_10UnderscoreES10_S10_EEEEENS4_23SM90_TMA_LOAD_MULTICASTENS4_14ComposedLayoutINS4_7SwizzleILi3ELi4ELi3EEENS4_18smem_ptr_flag_bitsILi32EEENSV_INS5_IJNSA_ILi8EEESJ_EEENS5_IJSJ_SD_EEEEEEEvNS4_8identityES13_S1D_vS1E_EENS_8epilogue10collective6detail29Sm90TmaWarpSpecializedAdapterINS1H_15DefaultEpilogueISL_SM_SM_NS1G_6thread17LinearCombinationISL_Li1EffLNS1L_9ScaleType4KindE0ELNS_15FloatRoundStyleE2ESL_EENS1_15EpilogueDefaultEEEEEvvEEEEvNT_6ParamsE)
	.align		4
        /*000c*/ 	.word	index@(__assertfail)
	.align		4
        /*0010*/ 	.word	0x00000000
	.align		4
        /*0014*/ 	.word	0xfffffffe
	.align		4
        /*0018*/ 	.word	0x00000000
	.align		4
        /*001c*/ 	.word	0xfffffffd
	.align		4
        /*0020*/ 	.word	0x00000000
	.align		4
        /*0024*/ 	.word	0xfffffffc


//--------------------- .nv.constant4             --------------------------
	.section	.nv.constant4,"a",@progbits
	.align	8
	.align		8
.nv.constant4:
        /*0000*/ 	.dword	__assertfail
	.align		8
        /*0008*/ 	.dword	__unnamed_1
	.align		8
        /*0010*/ 	.dword	_ZN40_INTERNAL_74d8854d_4_k_cu_fef96cd0_272964cuda3std3__45__cpo5beginE
	.align		8
        /*0018*/ 	.dword	_ZN40_INTERNAL_74d8854d_4_k_cu_fef96cd0_272964cuda3std3__45__cpo3endE
	.align		8
        /*0020*/ 	.dword	_ZN40_INTERNAL_74d8854d_4_k_cu_fef96cd0_272964cuda3std3__45__cpo6cbeginE
	.align		8
        /*0028*/ 	.dword	_ZN40_INTERNAL_74d8854d_4_k_cu_fef96cd0_272964cuda3std3__45__cpo4cendE
	.align		8
        /*0030*/ 	.dword	_ZN40_INTERNAL_74d8854d_4_k_cu_fef96cd0_272964cuda3std3__442_GLOBAL__N__74d8854d_4_k_cu_fef96cd0_272966ignoreE
	.align		8
        /*0038*/ 	.dword	_ZN40_INTERNAL_74d8854d_4_k_cu_fef96cd0_272964cuda3std3__419piecewise_constructE
	.align		8
        /*0040*/ 	.dword	_ZN40_INTERNAL_74d8854d_4_k_cu_fef96cd0_272964cuda3std3__48in_placeE
	.align		8
        /*0048*/ 	.dword	_ZN40_INTERNAL_74d8854d_4_k_cu_fef96cd0_272964cuda3std6ranges3__45__cpo4swapE
	.align		8
        /*0050*/ 	.dword	_ZN40_INTERNAL_74d8854d_4_k_cu_fef96cd0_272964cuda3std6ranges3__45__cpo9iter_moveE
	.align		8
        /*0058*/ 	.dword	_ZN40_INTERNAL_74d8854d_4_k_cu_fef96cd0_272964cute7productE
	.align		8
        /*0060*/ 	.dword	_ZN40_INTERNAL_74d8854d_4_k_cu_fef96cd0_272964cute1_E
	.align		8
        /*0068*/ 	.dword	$str$22
	.align		8
        /*0070*/ 	.dword	$str$23


//--------------------- .text._ZN7cutlass13device_kernelINS_4gemm6kernel13GemmUniversalIN4cute5tupleIJiiiiEEENS1_10collective13CollectiveMmaINS1_34MainloopSm90TmaGmmaWarpSpecializedILi9ENS5_IJNS4_1CILi4EEENSA_ILi2EEENSA_ILi1EEEEEENS1_32KernelTmaWarpSpecializedPingpongEEENS5_IJNSA_ILi64EEENSA_ILi128EEENSA_ILi32EEEEEENS_10tfloat32_tENS5_IJlSD_lEEESL_SM_NS4_8TiledMMAINS4_8MMA_AtomIJNS4_4SM904GMMA30MMA_64x128x8_F32TF32TF32_SS_TNILNSQ_7ScaleInE1ELSS_1EEEEEENS4_6LayoutINS5_IJSD_SD_SD_EEENS5_IJNSA_ILi0EEESX_SX_EEEEENS5_IJNS4_10UnderscoreES10_S10_EEEEENS4_23SM90_TMA_LOAD_MULTICASTENS4_14ComposedLayoutINS4_7SwizzleILi3ELi4ELi3EEENS4_18smem_ptr_flag_bitsILi32EEENSV_INS5_IJNSA_ILi8EEESJ_EEENS5_IJSJ_SD_EEEEEEEvNS4_8identityES13_S1D_vS1E_EENS_8epilogue10collective6detail29Sm90TmaWarpSpecializedAdapterINS1H_15DefaultEpilogueISL_SM_SM_NS1G_6thread17LinearCombinationISL_Li1EffLNS1L_9ScaleType4KindE0ELNS_15FloatRoundStyleE2ESL_EENS1_15EpilogueDefaultEEEEEvvEEEEvNT_6ParamsE --------------------------
	.section	.text._ZN7cutlass13device_kernelINS_4gemm6kernel13GemmUniversalIN4cute5tupleIJiiiiEEENS1_10collective13CollectiveMmaINS1_34MainloopSm90TmaGmmaWarpSpecializedILi9ENS5_IJNS4_1CILi4EEENSA_ILi2EEENSA_ILi1EEEEEENS1_32KernelTmaWarpSpecializedPingpongEEENS5_IJNSA_ILi64EEENSA_ILi128EEENSA_ILi32EEEEEENS_10tfloat32_tENS5_IJlSD_lEEESL_SM_NS4_8TiledMMAINS4_8MMA_AtomIJNS4_4SM904GMMA30MMA_64x128x8_F32TF32TF32_SS_TNILNSQ_7ScaleInE1ELSS_1EEEEEENS4_6LayoutINS5_IJSD_SD_SD_EEENS5_IJNSA_ILi0EEESX_SX_EEEEENS5_IJNS4_10UnderscoreES10_S10_EEEEENS4_23SM90_TMA_LOAD_MULTICASTENS4_14ComposedLayoutINS4_7SwizzleILi3ELi4ELi3EEENS4_18smem_ptr_flag_bitsILi32EEENSV_INS5_IJNSA_ILi8EEESJ_EEENS5_IJSJ_SD_EEEEEEEvNS4_8identityES13_S1D_vS1E_EENS_8epilogue10collective6detail29Sm90TmaWarpSpecializedAdapterINS1H_15DefaultEpilogueISL_SM_SM_NS1G_6thread17LinearCombinationISL_Li1EffLNS1L_9ScaleType4KindE0ELNS_15FloatRoundStyleE2ESL_EENS1_15EpilogueDefaultEEEEEvvEEEEvNT_6ParamsE,"ax",@progbits
	.align	128
.text._ZN7cutlass13device_kernelINS_4gemm6kernel13GemmUniversalIN4cute5tupleIJiiiiEEENS1_10collective13CollectiveMmaINS1_34MainloopSm90TmaGmmaWarpSpecializedILi9ENS5_IJNS4_1CILi4EEENSA_ILi2EEENSA_ILi1EEEEEENS1_32KernelTmaWarpSpecializedPingpongEEENS5_IJNSA_ILi64EEENSA_ILi128EEENSA_ILi32EEEEEENS_10tfloat32_tENS5_IJlSD_lEEESL_SM_NS4_8TiledMMAINS4_8MMA_AtomIJNS4_4SM904GMMA30MMA_64x128x8_F32TF32TF32_SS_TNILNSQ_7ScaleInE1ELSS_1EEEEEENS4_6LayoutINS5_IJSD_SD_SD_EEENS5_IJNSA_ILi0EEESX_SX_EEEEENS5_IJNS4_10UnderscoreES10_S10_EEEEENS4_23SM90_TMA_LOAD_MULTICASTENS4_14ComposedLayoutINS4_7SwizzleILi3ELi4ELi3EEENS4_18smem_ptr_flag_bitsILi32EEENSV_INS5_IJNSA_ILi8EEESJ_EEENS5_IJSJ_SD_EEEEEEEvNS4_8identityES13_S1D_vS1E_EENS_8epilogue10collective6detail29Sm90TmaWarpSpecializedAdapterINS1H_15DefaultEpilogueISL_SM_SM_NS1G_6thread17LinearCombinationISL_Li1EffLNS1L_9ScaleType4KindE0ELNS_15FloatRoundStyleE2ESL_EENS1_15EpilogueDefaultEEEEEvvEEEEvNT_6ParamsE:
        .type           _ZN7cutlass13device_kernelINS_4gemm6kernel13GemmUniversalIN4cute5tupleIJiiiiEEENS1_10collective13CollectiveMmaINS1_34MainloopSm90TmaGmmaWarpSpecializedILi9ENS5_IJNS4_1CILi4EEENSA_ILi2EEENSA_ILi1EEEEEENS1_32KernelTmaWarpSpecializedPingpongEEENS5_IJNSA_ILi64EEENSA_ILi128EEENSA_ILi32EEEEEENS_10tfloat32_tENS5_IJlSD_lEEESL_SM_NS4_8TiledMMAINS4_8MMA_AtomIJNS4_4SM904GMMA30MMA_64x128x8_F32TF32TF32_SS_TNILNSQ_7ScaleInE1ELSS_1EEEEEENS4_6LayoutINS5_IJSD_SD_SD_EEENS5_IJNSA_ILi0EEESX_SX_EEEEENS5_IJNS4_10UnderscoreES10_S10_EEEEENS4_23SM90_TMA_LOAD_MULTICASTENS4_14ComposedLayoutINS4_7SwizzleILi3ELi4ELi3EEENS4_18smem_ptr_flag_bitsILi32EEENSV_INS5_IJNSA_ILi8EEESJ_EEENS5_IJSJ_SD_EEEEEEEvNS4_8identityES13_S1D_vS1E_EENS_8epilogue10collective6detail29Sm90TmaWarpSpecializedAdapterINS1H_15DefaultEpilogueISL_SM_SM_NS1G_6thread17LinearCombinationISL_Li1EffLNS1L_9ScaleType4KindE0ELNS_15FloatRoundStyleE2ESL_EENS1_15EpilogueDefaultEEEEEvvEEEEvNT_6ParamsE,@function
        .size           _ZN7cutlass13device_kernelINS_4gemm6kernel13GemmUniversalIN4cute5tupleIJiiiiEEENS1_10collective13CollectiveMmaINS1_34MainloopSm90TmaGmmaWarpSpecializedILi9ENS5_IJNS4_1CILi4EEENSA_ILi2EEENSA_ILi1EEEEEENS1_32KernelTmaWarpSpecializedPingpongEEENS5_IJNSA_ILi64EEENSA_ILi128EEENSA_ILi32EEEEEENS_10tfloat32_tENS5_IJlSD_lEEESL_SM_NS4_8TiledMMAINS4_8MMA_AtomIJNS4_4SM904GMMA30MMA_64x128x8_F32TF32TF32_SS_TNILNSQ_7ScaleInE1ELSS_1EEEEEENS4_6LayoutINS5_IJSD_SD_SD_EEENS5_IJNSA_ILi0EEESX_SX_EEEEENS5_IJNS4_10UnderscoreES10_S10_EEEEENS4_23SM90_TMA_LOAD_MULTICASTENS4_14ComposedLayoutINS4_7SwizzleILi3ELi4ELi3EEENS4_18smem_ptr_flag_bitsILi32EEENSV_INS5_IJNSA_ILi8EEESJ_EEENS5_IJSJ_SD_EEEEEEEvNS4_8identityES13_S1D_vS1E_EENS_8epilogue10collective6detail29Sm90TmaWarpSpecializedAdapterINS1H_15DefaultEpilogueISL_SM_SM_NS1G_6thread17LinearCombinationISL_Li1EffLNS1L_9ScaleType4KindE0ELNS_15FloatRoundStyleE2ESL_EENS1_15EpilogueDefaultEEEEEvvEEEEvNT_6ParamsE,(.L_x_212 - _ZN7cutlass13device_kernelINS_4gemm6kernel13GemmUniversalIN4cute5tupleIJiiiiEEENS1_10collective13CollectiveMmaINS1_34MainloopSm90TmaGmmaWarpSpecializedILi9ENS5_IJNS4_1CILi4EEENSA_ILi2EEENSA_ILi1EEEEEENS1_32KernelTmaWarpSpecializedPingpongEEENS5_IJNSA_ILi64EEENSA_ILi128EEENSA_ILi32EEEEEENS_10tfloat32_tENS5_IJlSD_lEEESL_SM_NS4_8TiledMMAINS4_8MMA_AtomIJNS4_4SM904GMMA30MMA_64x128x8_F32TF32TF32_SS_TNILNSQ_7ScaleInE1ELSS_1EEEEEENS4_6LayoutINS5_IJSD_SD_SD_EEENS5_IJNSA_ILi0EEESX_SX_EEEEENS5_IJNS4_10UnderscoreES10_S10_EEEEENS4_23SM90_TMA_LOAD_MULTICASTENS4_14ComposedLayoutINS4_7SwizzleILi3ELi4ELi3EEENS4_18smem_ptr_flag_bitsILi32EEENSV_INS5_IJNSA_ILi8EEESJ_EEENS5_IJSJ_SD_EEEEEEEvNS4_8identityES13_S1D_vS1E_EENS_8epilogue10collective6detail29Sm90TmaWarpSpecializedAdapterINS1H_15DefaultEpilogueISL_SM_SM_NS1G_6thread17LinearCombinationISL_Li1EffLNS1L_9ScaleType4KindE0ELNS_15FloatRoundStyleE2ESL_EENS1_15EpilogueDefaultEEEEEvvEEEEvNT_6ParamsE)
        .other          _ZN7cutlass13device_kernelINS_4gemm6kernel13GemmUniversalIN4cute5tupleIJiiiiEEENS1_10collective13CollectiveMmaINS1_34MainloopSm90TmaGmmaWarpSpecializedILi9ENS5_IJNS4_1CILi4EEENSA_ILi2EEENSA_ILi1EEEEEENS1_32KernelTmaWarpSpecializedPingpongEEENS5_IJNSA_ILi64EEENSA_ILi128EEENSA_ILi32EEEEEENS_10tfloat32_tENS5_IJlSD_lEEESL_SM_NS4_8TiledMMAINS4_8MMA_AtomIJNS4_4SM904GMMA30MMA_64x128x8_F32TF32TF32_SS_TNILNSQ_7ScaleInE1ELSS_1EEEEEENS4_6LayoutINS5_IJSD_SD_SD_EEENS5_IJNSA_ILi0EEESX_SX_EEEEENS5_IJNS4_10UnderscoreES10_S10_EEEEENS4_23SM90_TMA_LOAD_MULTICASTENS4_14ComposedLayoutINS4_7SwizzleILi3ELi4ELi3EEENS4_18smem_ptr_flag_bitsILi32EEENSV_INS5_IJNSA_ILi8EEESJ_EEENS5_IJSJ_SD_EEEEEEEvNS4_8identityES13_S1D_vS1E_EENS_8epilogue10collective6detail29Sm90TmaWarpSpecializedAdapterINS1H_15DefaultEpilogueISL_SM_SM_NS1G_6thread17LinearCombinationISL_Li1EffLNS1L_9ScaleType4KindE0ELNS_15FloatRoundStyleE2ESL_EENS1_15EpilogueDefaultEEEEEvvEEEEvNT_6ParamsE,@"STO_CUDA_ENTRY STV_DEFAULT"
_ZN7cutlass13device_kernelINS_4gemm6kernel13GemmUniversalIN4cute5tupleIJiiiiEEENS1_10collective13CollectiveMmaINS1_34MainloopSm90TmaGmmaWarpSpecializedILi9ENS5_IJNS4_1CILi4EEENSA_ILi2EEENSA_ILi1EEEEEENS1_32KernelTmaWarpSpecializedPingpongEEENS5_IJNSA_ILi64EEENSA_ILi128EEENSA_ILi32EEEEEENS_10tfloat32_tENS5_IJlSD_lEEESL_SM_NS4_8TiledMMAINS4_8MMA_AtomIJNS4_4SM904GMMA30MMA_64x128x8_F32TF32TF32_SS_TNILNSQ_7ScaleInE1ELSS_1EEEEEENS4_6LayoutINS5_IJSD_SD_SD_EEENS5_IJNSA_ILi0EEESX_SX_EEEEENS5_IJNS4_10UnderscoreES10_S10_EEEEENS4_23SM90_TMA_LOAD_MULTICASTENS4_14ComposedLayoutINS4_7SwizzleILi3ELi4ELi3EEENS4_18smem_ptr_flag_bitsILi32EEENSV_INS5_IJNSA_ILi8EEESJ_EEENS5_IJSJ_SD_EEEEEEEvNS4_8identityES13_S1D_vS1E_EENS_8epilogue10collective6detail29Sm90TmaWarpSpecializedAdapterINS1H_15DefaultEpilogueISL_SM_SM_NS1G_6thread17LinearCombinationISL_Li1EffLNS1L_9ScaleType4KindE0ELNS_15FloatRoundStyleE2ESL_EENS1_15EpilogueDefaultEEEEEvvEEEEvNT_6ParamsE:
[----:B------:R-:W0:Y:S02]  /*0000*/  LDC R1, c[0x0][0x28] ;  /* 0x00000a00ff017b82 */ /* 0x000e240000000800 */
[----:B0-----:R-:W-:Y:S01]  /*0010*/  VIADD R1, R1, 0xfffffff8 ;  /* 0xfffffff801017836 */ /* 0x001fe20000000000 */
[----:B------:R-:W0:Y:S01]  /*0020*/  S2R R4, SR_TID.X ;  /* 0x0000000000047919 */ /* 0x000e220000002100 */
[----:B------:R-:W-:Y:S01]  /*0030*/  ELECT P0, URZ, PT ;  /* 0x00000000003f782f */ /* 0x000fe20003800000 */
[----:B------:R-:W-:Y:S01]  /*0040*/  BSSY B0, `(.L_x_0) ;  /* 0x000000f000007945 */ /* 0x000fe20003800000 */
[--C-:B0-----:R-:W-:Y:S02]  /*0050*/  SHF.R.U32.HI R0, RZ, 0x5, R4.reuse ;  /* 0x00000005ff007819 */ /* 0x101fe40000011604 */
[----:B------:R-:W-:-:S03]  /*0060*/  SHF.R.U32.HI R7, RZ, 0x7, R4 ;  /* 0x00000007ff077819 */ /* 0x000fc60000011604 */
[----:B------:R-:W0:Y:S04]  /*0070*/  SHFL.IDX PT, R2, R0, RZ, 0x1f ;  /* 0x00001fff00027589 */ /* 0x000e2800000e0000 */
[----:B------:R1:W2:Y:S01]  /*0080*/  SHFL.IDX PT, R10, R7, RZ, 0x1f ;  /* 0x00001fff070a7589 */ /* 0x0002a200000e0000 */
[----:B0-----:R-:W-:-:S13]  /*0090*/  ISETP.NE.OR P0, PT, R2, RZ, !P0 ;  /* 0x000000ff0200720c */ /* 0x001fda0004705670 */
[----:B-12---:R-:W-:Y:S05]  /*00a0*/  @P0 BRA `(.L_x_1) ;  /* 0x0000000000200947 */ /* 0x006fea0003800000 */
[----:B------:R-:W-:Y:S02]  /*00b0*/  ULDC.64 UR4, c[0x0][0x198] ;  /* 0x0000660000047ab9 */ /* 0x000fe40000000a00 */
[----:B------:R-:W-:Y:S02]  /*00c0*/  UIADD3 UR6, UP0, UR4, 0xf0, URZ ;  /* 0x000000f004067890 */ /* 0x000fe4000ff1e03f */
[----:B------:R-:W-:Y:S02]  /*00d0*/  UIADD3 UR4, UP1, UR4, 0x1f0, URZ ;  /* 0x000001f004047890 */ /* 0x000fe4000ff3e03f */
[----:B------:R-:W-:Y:S02]  /*00e0*/  UIADD3.X UR7, URZ, UR5, URZ, UP0, !UPT ;  /* 0x000000053f077290 */ /* 0x000fe400087fe43f */
[----:B------:R-:W-:-:S07]  /*00f0*/  UIADD3.X UR5, URZ, UR5, URZ, UP1, !UPT ;  /* 0x000000053f057290 */ /* 0x000fce0008ffe43f */
[----:B------:R0:W-:Y:S02]  /*0100*/  UTMACCTL.PF [UR6] ;  /* 0x00000000060079b9 */ /* 0x0001e40008040000 */
[----:B------:R0:W-:Y:S02]  /*0110*/  UTMACCTL.PF [UR4] ;  /* 0x00000000040079b9 */ /* 0x0001e40008040000 */
[----:B0-----:R-:W-:Y:S01]  /*0120*/  NOP ;  /* 0x0000000000007918 */ /* 0x001fe20000000000 */
.L_x_1:
[----:B------:R-:W-:Y:S05]  /*0130*/  BSYNC B0 ;  /* 0x0000000000007941 */ /* 0x000fea0003800000 */
.L_x_0:
[----:B------:R-:W0:Y:S02]  /*0140*/  SHFL.IDX PT, R9, R0, RZ, 0x1f ;  /* 0x00001fff00097589 */ /* 0x000e2400000e0000 */
[----:B0-----:R-:W-:-:S13]  /*0150*/  ISETP.NE.AND P0, PT, R9, RZ, PT ;  /* 0x000000ff0900720c */ /* 0x001fda0003f05270 */
[----:B------:R-:W-:Y:S05]  /*0160*/  @P0 BRA `(.L_x_2) ;  /* 0x00000000008c0947 */ /* 0x000fea0003800000 */
[----:B------:R-:W-:Y:S01]  /*0170*/  ELECT P0, URZ, PT ;  /* 0x00000000003f782f */ /* 0x000fe20003800000 */
[----:B------:R-:W-:-:S12]  /*0180*/  BSSY B0, `(.L_x_2) ;  /* 0x0000021000007945 */ /* 0x000fd80003800000 */
[----:B------:R-:W-:Y:S05]  /*0190*/  @!P0 BRA `(.L_x_3) ;  /* 0x00000000007c8947 */ /* 0x000fea0003800000 */
[----:B------:R-:W0:Y:S01]  /*01a0*/  S2UR UR8, SR_CgaCtaId ;  /* 0x00000000000879c3 */ /* 0x000e220000008800 */
[----:B------:R-:W-:Y:S01]  /*01b0*/  UMOV UR4, 0x400 ;  /* 0x0000040000047882 */ /* 0x000fe20000000000 */
[----:B------:R-:W-:Y:S01]  /*01c0*/  UMOV UR5, 0x1 ;  /* 0x0000000100057882 */ /* 0x000fe20000000000 */
[----:B------:R-:W-:Y:S02]  /*01d0*/  UMOV UR6, 0x5 ;  /* 0x0000000500067882 */ /* 0x000fe40000000000 */
[----:B------:R-:W-:-:S04]  /*01e0*/  UIADD3 UR6, -UR6, 0x100000, URZ ;  /* 0x0010000006067890 */ /* 0x000fc8000fffe13f */
[----:B------:R-:W-:Y:S02]  /*01f0*/  USHF.L.U32 UR7, UR6, 0xb, URZ ;  /* 0x0000000b06077899 */ /* 0x000fe4000800063f */
[----:B------:R-:W-:Y:S02]  /*0200*/  USHF.L.U32 UR6, UR6, 0x1, URZ ;  /* 0x0000000106067899 */ /* 0x000fe4000800063f */
[----:B0-----:R-:W-:Y:S02]  /*0210*/  ULEA UR8, UR8, UR4, 0x18 ;  /* 0x0000000408087291 */ /* 0x001fe4000f8ec03f */
[----:B------:R-:W-:-:S04]  /*0220*/  UIADD3 UR4, -UR5, 0x100000, URZ ;  /* 0x0010000005047890 */ /* 0x000fc8000fffe13f */
[----:B------:R-:W-:Y:S02]  /*0230*/  USHF.L.U32 UR5, UR4, 0xb, URZ ;  /* 0x0000000b04057899 */ /* 0x000fe4000800063f */
[----:B------:R-:W-:Y:S01]  /*0240*/  USHF.L.U32 UR4, UR4, 0x1, URZ ;  /* 0x0000000104047899 */ /* 0x000fe2000800063f */
[----:B------:R-:W0:Y:S11]  /*0250*/  FENCE.VIEW.ASYNC.S ;  /* 0x00000000000073c6 */ /* 0x000e360000000000 */
[----:B0-----:R0:W1:Y:S01]  /*0260*/  SYNCS.EXCH.64 URZ, [UR8], UR4 ;  /* 0x00000004083f75b2 */ /* 0x0010620008000100 */
[----:B------:R0:W2:Y:S01]  /*0270*/  SYNCS.EXCH.64 URZ, [UR8+0x48], UR6 ;  /* 0x00004806083f75b2 */ /* 0x0000a20008000100 */
[----:B------:R0:W3:Y:S01]  /*0280*/  SYNCS.EXCH.64 URZ, [UR8+0x8], UR4 ;  /* 0x00000804083f75b2 */ /* 0x0000e20008000100 */
[----:B------:R0:W4:Y:S01]  /*0290*/  SYNCS.EXCH.64 URZ, [UR8+0x50], UR6 ;  /* 0x00005006083f75b2 */ /* 0x0001220008000100 */
[----:B------:R0:W0:Y:S01]  /*02a0*/  SYNCS.EXCH.64 URZ, [UR8+0x10], UR4 ;  /* 0x00001004083f75b2 */ /* 0x0000220008000100 */
        /* <DEDUP_REMOVED lines=13> */
[----:B------:R-:W-:Y:S01]  /*0380*/  NOP ;  /* 0x0000000000007918 */ /* 0x000fe20000000000 */
.L_x_3:
[----:B0-----:R-:W-:Y:S05]  /*0390*/  BSYNC B0 ;  /* 0x0000000000007941 */ /* 0x001fea0003800000 */
.L_x_2:
[----:B------:R-:W0:Y:S01]  /*03a0*/  SHFL.IDX PT, R6, R0, RZ, 0x1f ;  /* 0x00001fff00067589 */ /* 0x000e2200000e0000 */
[----:B------:R-:W-:Y:S01]  /*03b0*/  SHF.R.S32.HI R3, RZ, 0x1f, R4 ;  /* 0x0000001fff037819 */ /* 0x000fe20000011404 */
[----:B------:R-:W5:Y:S01]  /*03c0*/  S2UR UR12, SR_CTAID.X ;  /* 0x00000000000c79c3 */ /* 0x000f620000002500 */
[----:B------:R-:W-:Y:S01]  /*03d0*/  ELECT P0, URZ, PT ;  /* 0x00000000003f782f */ /* 0x000fe20003800000 */
[----:B------:R1:W2:Y:S01]  /*03e0*/  SHFL.IDX PT, R13, R0, RZ, 0x1f ;  /* 0x00001fff000d7589 */ /* 0x0002a200000e0000 */
[----:B------:R-:W-:Y:S01]  /*03f0*/  LEA.HI R3, R3, R4, RZ, 0x7 ;  /* 0x0000000403037211 */ /* 0x000fe200078f38ff */
[----:B------:R-:W-:Y:S01]  /*0400*/  ULDC UR4, c[0x0][0x150] ;  /* 0x0000540000047ab9 */ /* 0x000fe20000000800 */
[----:B------:R-:W-:Y:S01]  /*0410*/  ELECT P1, URZ, PT ;  /* 0x00000000003f782f */ /* 0x000fe20003820000 */
[----:B------:R-:W3:Y:S01]  /*0420*/  SHFL.IDX PT, R17, R7, RZ, 0x1f ;  /* 0x00001fff07117589 */ /* 0x000ee200000e0000 */
[----:B------:R-:W-:Y:S01]  /*0430*/  LOP3.LUT R3, R3, 0xffffff80, RZ, 0xc0, !PT ;  /* 0xffffff8003037812 */ /* 0x000fe200078ec0ff */
[----:B------:R-:W4:Y:S01]  /*0440*/  LDC R15, c[0x0][0x144] ;  /* 0x00005100ff0f7b82 */ /* 0x000f220000000800 */
[----:B------:R-:W-:Y:S01]  /*0450*/  ULDC UR5, c[0x0][0x154] ;  /* 0x0000550000057ab9 */ /* 0x000fe20000000800 */
[----:B-1----:R-:W-:Y:S01]  /*0460*/  SHF.R.S32.HI R0, RZ, 0x1f, R9 ;  /* 0x0000001fff007819 */ /* 0x002fe20000011409 */
[----:B------:R-:W-:Y:S01]  /*0470*/  UMOV UR11, 0x80 ;  /* 0x00000080000b7882 */ /* 0x000fe20000000000 */
[----:B------:R-:W-:Y:S01]  /*0480*/  IMAD.IADD R5, R4, 0x1, -R3 ;  /* 0x0000000104057824 */ /* 0x000fe200078e0a03 */
[----:B------:R-:W-:Y:S01]  /*0490*/  NOP ;  /* 0x0000000000007918 */ /* 0x000fe20000000000 */
[----:B------:R-:W-:Y:S01]  /*04a0*/  LEA.HI R0, R0, R9, RZ, 0x2 ;  /* 0x0000000900007211 */ /* 0x000fe200078f10ff */
[----:B------:R-:W-:Y:S01]  /*04b0*/  NOP ;  /* 0x0000000000007918 */ /* 0x000fe20000000000 */
[----:B------:R-:W1:Y:S01]  /*04c0*/  LDC R16, c[0x0][0x140] ;  /* 0x00005000ff107b82 */ /* 0x000e620000000800 */
[----:B------:R-:W-:Y:S01]  /*04d0*/  SHF.R.S32.HI R8, RZ, 0x1f, R5 ;  /* 0x0000001fff087819 */ /* 0x000fe20000011405 */
[----:B------:R-:W-:Y:S01]  /*04e0*/  VIADD R36, R10, 0xffffffff ;  /* 0xffffffff0a247836 */ /* 0x000fe20000000000 */
[----:B------:R-:W-:Y:S01]  /*04f0*/  LOP3.LUT R0, R0, 0x3ffffffc, RZ, 0xc0, !PT ;  /* 0x3ffffffc00007812 */ /* 0x000fe200078ec0ff */
[----:B------:R-:W-:Y:S01]  /*0500*/  IMAD.MOV.U32 R89, RZ, RZ, 0x1 ;  /* 0x00000001ff597424 */ /* 0x000fe200078e00ff */
[----:B------:R-:W-:-:S02]  /*0510*/  LEA.HI R3, R8, R5, RZ, 0x3 ;  /* 0x0000000508037211 */ /* 0x000fc400078f18ff */
[----:B0-----:R-:W-:Y:S01]  /*0520*/  ISETP.NE.OR P0, PT, R6, RZ, !P0 ;  /* 0x000000ff0600720c */ /* 0x001fe20004705670 */
[----:B------:R-:W-:Y:S01]  /*0530*/  IMAD.IADD R9, R9, 0x1, -R0 ;  /* 0x0000000109097824 */ /* 0x000fe200078e0a00 */
[----:B------:R-:W0:Y:S01]  /*0540*/  S2R R6, SR_CTAID.Y ;  /* 0x0000000000067919 */ /* 0x000e220000002600 */
[--C-:B------:R-:W-:Y:S01]  /*0550*/  SHF.R.S32.HI R11, RZ, 0x3, R3.reuse ;  /* 0x00000003ff0b7819 */ /* 0x100fe20000011403 */
[----:B------:R-:W3:Y:S01]  /*0560*/  LDC R21, c[0x0][0x148] ;  /* 0x00005200ff157b82 */ /* 0x000ee20000000800 */
[----:B------:R-:W-:Y:S02]  /*0570*/  SHF.R.S32.HI R12, RZ, 0x1f, R3 ;  /* 0x0000001fff0c7819 */ /* 0x000fe40000011403 */
[----:B-----5:R-:W-:Y:S02]  /*0580*/  I2FP.F32.U32 R3, UR12 ;  /* 0x0000000c00037c45 */ /* 0x020fe40008201000 */
[----:B------:R-:W-:Y:S02]  /*0590*/  LEA.HI R12, R12, R11, RZ, 0x2 ;  /* 0x0000000b0c0c7211 */ /* 0x000fe400078f10ff */
[----:B--2---:R-:W-:Y:S01]  /*05a0*/  ISETP.NE.OR P1, PT, R13, RZ, !P1 ;  /* 0x000000ff0d00720c */ /* 0x004fe20004f25670 */
[----:B------:R-:W-:Y:S01]  /*05b0*/  FMUL R14, R3, UR4 ;  /* 0x00000004030e7c20 */ /* 0x000fe20008400000 */
[----:B------:R-:W-:Y:S01]  /*05c0*/  LOP3.LUT R12, R12, 0xfffffffc, RZ, 0xc0, !PT ;  /* 0xfffffffc0c0c7812 */ /* 0x000fe200078ec0ff */
[----:B------:R-:W-:Y:S01]  /*05d0*/  VOTEU.ALL UP2, P0 ;  /* 0x00000000003f7886 */ /* 0x000fe20000040000 */
[----:B------:R-:W-:Y:S01]  /*05e0*/  SHF.R.S32.HI R3, RZ, 0x1f, R2 ;  /* 0x0000001fff037819 */ /* 0x000fe20000011402 */
[----:B------:R-:W-:Y:S01]  /*05f0*/  UMOV UR4, 0x20 ;  /* 0x0000002000047882 */ /* 0x000fe20000000000 */
[----:B-1----:R-:W-:Y:S01]  /*0600*/  ISETP.EQ.U32.AND P2, PT, R16, 0x1, PT ;  /* 0x000000011000780c */ /* 0x002fe20003f42070 */
[----:B------:R-:W-:Y:S01]  /*0610*/  IMAD.IADD R12, R11, 0x1, -R12 ;  /* 0x000000010b0c7824 */ /* 0x000fe200078e0a0c */
[----:B------:R-:W-:Y:S01]  /*0620*/  LEA.HI R3, R3, R2, RZ, 0x2 ;  /* 0x0000000203037211 */ /* 0x000fe200078f10ff */
[----:B------:R-:W1:Y:S01]  /*0630*/  F2I.U32.TRUNC.NTZ R14, R14 ;  /* 0x0000000e000e7305 */ /* 0x000e62000020f000 */
[----:B------:R-:W2:Y:S01]  /*0640*/  @!UP2 S2UR UR7, SR_CgaCtaId ;  /* 0x000000000007a9c3 */ /* 0x000ea20000008800 */
[----:B------:R-:W-:Y:S01]  /*0650*/  IMAD R12, R9, 0x4, R12 ;  /* 0x00000004090c7824 */ /* 0x000fe200078e020c */
[----:B------:R-:W-:Y:S01]  /*0660*/  LOP3.LUT R3, R3, 0xfffffffc, RZ, 0xc0, !PT ;  /* 0xfffffffc03037812 */ /* 0x000fe200078ec0ff */
[----:B------:R-:W-:Y:S01]  /*0670*/  VOTEU.ALL UP3, P1 ;  /* 0x00000000003f7886 */ /* 0x000fe20000860000 */
[----:B------:R-:W-:Y:S01]  /*0680*/  @!UP2 UMOV UR6, 0x400 ;  /* 0x000004000006a882 */ /* 0x000fe20000000000 */
[----:B------:R-:W-:Y:S01]  /*0690*/  VOTEU.ALL UP4, P1 ;  /* 0x00000000003f7886 */ /* 0x000fe20000880000 */
[----:B------:R-:W-:Y:S01]  /*06a0*/  VOTEU.ALL UP5, P1 ;  /* 0x00000000003f7886 */ /* 0x000fe200008a0000 */
[----:B------:R-:W-:Y:S01]  /*06b0*/  IMAD.IADD R9, R2, 0x1, -R3 ;  /* 0x0000000102097824 */ /* 0x000fe200078e0a03 */
[----:B------:R-:W-:Y:S01]  /*06c0*/  SHF.R.S32.HI R3, RZ, 0x1f, R12 ;  /* 0x0000001fff037819 */ /* 0x000fe2000001140c */
[----:B------:R-:W5:Y:S01]  /*06d0*/  @!UP3 S2UR UR10, SR_CgaCtaId ;  /* 0x00000000000ab9c3 */ /* 0x000f620000008800 */
[----:B------:R-:W-:Y:S01]  /*06e0*/  @!UP3 UMOV UR9, 0x400 ;  /* 0x000004000009b882 */ /* 0x000fe20000000000 */
[----:B------:R-:W-:Y:S01]  /*06f0*/  VOTEU.ALL UP0, P0 ;  /* 0x00000000003f7886 */ /* 0x000fe20000000000 */
[----:B------:R-:W-:Y:S01]  /*0700*/  LEA.HI R3, R3, R12, RZ, 0x2 ;  /* 0x0000000c03037211 */ /* 0x000fe200078f10ff */
[----:B------:R-:W-:Y:S01]  /*0710*/  VOTEU.ALL UP1, P0 ;  /* 0x00000000003f7886 */ /* 0x000fe20000020000 */
[----:B0-----:R-:W-:Y:S01]  /*0720*/  I2FP.F32.U32 R0, R6 ;  /* 0x0000000600007245 */ /* 0x001fe20000201000 */
[----:B-1----:R-:W-:Y:S01]  /*0730*/  IMAD.MOV R14, RZ, RZ, -R14 ;  /* 0x000000ffff0e7224 */ /* 0x002fe200078e0a0e */
[----:B------:R-:W-:Y:S01]  /*0740*/  LOP3.LUT R11, R3, 0xfffffffc, RZ, 0xc0, !PT ;  /* 0xfffffffc030b7812 */ /* 0x000fe200078ec0ff */
[----:B------:R-:W-:Y:S01]  /*0750*/  IMAD.SHL.U32 R3, R12, 0x4, RZ ;  /* 0x000000040c037824 */ /* 0x000fe200078e00ff */
[----:B------:R-:W-:Y:S01]  /*0760*/  LOP3.LUT P0, RZ, R5, 0x7, RZ, 0xc0, !PT ;  /* 0x0000000705ff7812 */ /* 0x000fe2000780c0ff */
[----:B----4-:R-:W-:-:S02]  /*0770*/  IMAD R20, R15, R14, UR12 ;  /* 0x0000000c0f147e24 */ /* 0x010fc4000f8e020e */
[----:B------:R-:W-:Y:S01]  /*0780*/  FMUL R0, R0, UR5 ;  /* 0x0000000500007c20 */ /* 0x000fe20008400000 */
[C---:B------:R-:W-:Y:S01]  /*0790*/  IMAD.IADD R11, R12.reuse, 0x1, -R11 ;  /* 0x000000010c0b7824 */ /* 0x040fe200078e0a0b */
[----:B------:R-:W-:Y:S01]  /*07a0*/  LOP3.LUT R88, R12, 0xc, R3, 0x78, !PT ;  /* 0x0000000c0c587812 */ /* 0x000fe200078e7803 */
[----:B------:R-:W-:-:S04]  /*07b0*/  @!UP2 UIADD3 UR4, -UR4, 0x100000, URZ ;  /* 0x001000000404a890 */ /* 0x000fc8000fffe13f */
[----:B------:R-:W-:Y:S02]  /*07c0*/  @!UP2 USHF.L.U32 UR5, UR4, 0xb, URZ ;  /* 0x0000000b0405a899 */ /* 0x000fe4000800063f */
[----:B------:R-:W-:Y:S01]  /*07d0*/  @!UP2 USHF.L.U32 UR4, UR4, 0x1, URZ ;  /* 0x000000010404a899 */ /* 0x000fe2000800063f */
[----:B------:R-:W-:Y:S01]  /*07e0*/  ISETP.GE.U32.AND P6, PT, R36, 0x2, PT ;  /* 0x000000022400780c */ /* 0x000fe20003fc6070 */
[----:B--2---:R-:W-:Y:S01]  /*07f0*/  @!UP2 ULEA UR8, UR7, UR6, 0x18 ;  /* 0x000000060708a291 */ /* 0x004fe2000f8ec03f */
[----:B------:R-:W-:Y:S01]  /*0800*/  ISETP.NE.AND P4, PT, R11, R20, PT ;  /* 0x000000140b00720c */ /* 0x000fe20003f85270 */
[----:B------:R-:W0:Y:S01]  /*0810*/  F2I.U32.TRUNC.NTZ R0, R0 ;  /* 0x0000000000007305 */ /* 0x000e22000020f000 */
[----:B------:R-:W-:-:S04]  /*0820*/  @!UP3 UIADD3 UR6, -UR11, 0x100000, URZ ;  /* 0x001000000b06b890 */ /* 0x000fc8000fffe13f */
[----:B------:R-:W-:Y:S02]  /*0830*/  @!UP3 USHF.L.U32 UR7, UR6, 0xb, URZ ;  /* 0x0000000b0607b899 */ /* 0x000fe4000800063f */
[----:B------:R-:W-:Y:S01]  /*0840*/  @!UP3 USHF.L.U32 UR6, UR6, 0x1, URZ ;  /* 0x000000010606b899 */ /* 0x000fe2000800063f */
[----:B------:R-:W-:Y:S01]  /*0850*/  ISETP.LT.U32.AND P0, PT, R88, 0x8, !P0 ;  /* 0x000000085800780c */ /* 0x000fe20004701070 */
[----:B------:R-:W-:Y:S01]  /*0860*/  VOTEU.ALL UP2, P1 ;  /* 0x00000000003f7886 */ /* 0x000fe20000840000 */
[----:B---3--:R-:W-:Y:S01]  /*0870*/  R2UR UR43, R17 ;  /* 0x00000000112b72ca */ /* 0x008fe200000e0000 */
[----:B-----5:R-:W-:Y:S01]  /*0880*/  @!UP3 ULEA UR9, UR10, UR9, 0x18 ;  /* 0x000000090a09b291 */ /* 0x020fe2000f8ec03f */
[----:B------:R-:W-:Y:S01]  /*0890*/  ISETP.NE.AND P3, PT, R10, RZ, PT ;  /* 0x000000ff0a00720c */ /* 0x000fe20003f65270 */
[----:B------:R-:W-:Y:S01]  /*08a0*/  VOTEU.ALL UP3, P1 ;  /* 0x00000000003f7886 */ /* 0x000fe20000860000 */
[----:B------:R-:W-:Y:S01]  /*08b0*/  ISETP.NE.AND P1, PT, R9, 0x3, PT ;  /* 0x000000030900780c */ /* 0x000fe20003f25270 */
[----:B------:R-:W1:Y:S02]  /*08c0*/  FENCE.VIEW.ASYNC.S ;  /* 0x00000000000073c6 */ /* 0x000e640000000000 */
[----:B-1----:R1:W2:Y:S01]  /*08d0*/  @!UP0 SYNCS.EXCH.64 URZ, [UR8+0xc0], UR4 ;  /* 0x0000c004083f85b2 */ /* 0x0022a20008000100 */
[----:B------:R-:W-:-:S02]  /*08e0*/  @P4 SHF.R.S32.HI R3, RZ, 0x1f, R88 ;  /* 0x0000001fff034819 */ /* 0x000fc40000011458 */
[----:B------:R-:W-:Y:S01]  /*08f0*/  ISETP.EQ.OR P1, PT, R9, RZ, !P1 ;  /* 0x000000ff0900720c */ /* 0x000fe20004f22670 */
[----:B0-----:R-:W-:Y:S01]  /*0900*/  IMAD.MOV R24, RZ, RZ, -R0 ;  /* 0x000000ffff187224 */ /* 0x001fe200078e0a00 */
[----:B------:R-:W-:Y:S02]  /*0910*/  @P4 LEA.HI R3, R3, R88, RZ, 0x2 ;  /* 0x0000005803034211 */ /* 0x000fe400078f10ff */
[----:B------:R-:W-:Y:S01]  /*0920*/  ISETP.EQ.AND P1, PT, R10, RZ, P1 ;  /* 0x000000ff0a00720c */ /* 0x000fe20000f22270 */
[----:B------:R-:W-:Y:S01]  /*0930*/  IMAD R0, R21, R24, R6 ;  /* 0x0000001815007224 */ /* 0x000fe200078e0206 */
[----:B------:R-:W-:Y:S02]  /*0940*/  @P4 SHF.R.S32.HI R3, RZ, 0x2, R3 ;  /* 0x00000002ff034819 */ /* 0x000fe40000011403 */
[----:B------:R-:W-:Y:S02]  /*0950*/  SEL R23, RZ, 0x1, !P1 ;  /* 0x00000001ff177807 */ /* 0x000fe40004800000 */
[----:B------:R-:W-:Y:S01]  /*0960*/  @P4 ISETP.NE.AND P5, PT, R3, R0, PT ;  /* 0x000000000300420c */ /* 0x000fe20003fa5270 */
[----:B------:R1:W0:Y:S01]  /*0970*/  @!UP1 SYNCS.EXCH.64 URZ, [UR8+0xc8], UR4 ;  /* 0x0000c804083f95b2 */ /* 0x0002220008000100 */
[----:B------:R-:W-:Y:S01]  /*0980*/  NOP ;  /* 0x0000000000007918 */ /* 0x000fe20000000000 */
[----:B------:R-:W-:-:S02]  /*0990*/  SEL R0, RZ, 0x1, !P0 ;  /* 0x00000001ff007807 */ /* 0x000fc40004000000 */
[----:B------:R-:W-:Y:S02]  /*09a0*/  @P4 SEL R89, RZ, 0x1, P5 ;  /* 0x00000001ff594807 */ /* 0x000fe40002800000 */
[----:B------:R-:W-:Y:S02]  /*09b0*/  SEL R23, R23, 0x2, P6 ;  /* 0x0000000217177807 */ /* 0x000fe40003000000 */
[----:B------:R-:W-:Y:S01]  /*09c0*/  LOP3.LUT R89, R89, R0, RZ, 0xc0, !PT ;  /* 0x0000000059597212 */ /* 0x000fe200078ec0ff */
[----:B------:R1:W3:Y:S01]  /*09d0*/  @!UP2 SYNCS.EXCH.64 URZ, [UR9+0xa0], UR6 ;  /* 0x0000a006093fa5b2 */ /* 0x0002e20008000100 */
[----:B------:R1:W4:Y:S01]  /*09e0*/  @!UP3 SYNCS.EXCH.64 URZ, [UR9+0xa8], UR6 ;  /* 0x0000a806093fb5b2 */ /* 0x0003220008000100 */
[----:B------:R1:W0:Y:S01]  /*09f0*/  @!UP4 SYNCS.EXCH.64 URZ, [UR9+0xb0], UR6 ;  /* 0x0000b006093fc5b2 */ /* 0x0002220008000100 */
[----:B------:R1:W0:Y:S01]  /*0a00*/  @!UP5 SYNCS.EXCH.64 URZ, [UR9+0xb8], UR6 ;  /* 0x0000b806093fd5b2 */ /* 0x0002220008000100 */
[----:B------:R-:W-:Y:S01]  /*0a10*/  NOP ;  /* 0x0000000000007918 */ /* 0x000fe20000000000 */
[----:B-12---:R-:W-:Y:S05]  /*0a20*/  @!P2 BRA `(.L_x_4) ;  /* 0x000000000008a947 */ /* 0x006fea0003800000 */
[----:B0--34-:R-:W-:Y:S01]  /*0a30*/  UCGABAR_ARV ;  /* 0x00000000000079c7 */ /* 0x019fe20008000000 */
[----:B------:R-:W-:Y:S05]  /*0a40*/  BRA `(.L_x_5) ;  /* 0x0000000000047947 */ /* 0x000fea0003800000 */
.L_x_4:
[----:B0--34-:R-:W-:Y:S01]  /*0a50*/  NOP ;  /* 0x0000000000007918 */ /* 0x019fe20000000000 */
.L_x_5:
[----:B------:R-:W-:Y:S01]  /*0a60*/  ULDC.64 UR4, c[0x0][0x598] ;  /* 0x0001660000047ab9 */ /* 0x000fe20000000a00 */
[----:B------:R-:W-:Y:S01]  /*0a70*/  ULDC.64 UR36, c[0x0][0x208] ;  /* 0x0000820000247ab9 */ /* 0x000fe20000000a00 */
[----:B------:R-:W-:-:S04]  /*0a80*/  ISETP.NE.U32.AND P0, PT, RZ, UR4, PT ;  /* 0x00000004ff007c0c */ /* 0x000fc8000bf05070 */
[----:B------:R-:W-:-:S13]  /*0a90*/  ISETP.NE.AND.EX P0, PT, RZ, UR5, PT, P0 ;  /* 0x00000005ff007c0c */ /* 0x000fda000bf05300 */
[----:B------:R-:W-:Y:S05]  /*0aa0*/  @!P0 BRA `(.L_x_6) ;  /* 0x00000000001c8947 */ /* 0x000fea0003800000 */
[----:B------:R-:W0:Y:S02]  /*0ab0*/  LDC.64 R2, c[0x0][0x598] ;  /* 0x00016600ff027b82 */ /* 0x000e240000000a00 */
[----:B0-----:R-:W2:Y:S02]  /*0ac0*/  LDG.E.64 R2, desc[UR36][R2.64] ;  /* 0x0000002402027981 */ /* 0x001ea4000c1e1b00 */
[----:B--2---:R-:W-:-:S04]  /*0ad0*/  ISETP.NE.U32.AND P0, PT, R2, RZ, PT ;  /* 0x000000ff0200720c */ /* 0x004fc80003f05070 */
[----:B------:R-:W-:-:S13]  /*0ae0*/  ISETP.NE.AND.EX P0, PT, R3, RZ, PT, P0 ;  /* 0x000000ff0300720c */ /* 0x000fda0003f05300 */
[----:B------:R-:W-:Y:S05]  /*0af0*/  @!P0 BRA `(.L_x_6) ;  /* 0x0000000000088947 */ /* 0x000fea0003800000 */
[----:B------:R0:W5:Y:S01]  /*0b00*/  LD.E R90, desc[UR36][R2.64] ;  /* 0x00000024025a7980 */ /* 0x000162000c101900 */
[----:B------:R-:W-:Y:S05]  /*0b10*/  BRA `(.L_x_7) ;  /* 0x0000000000247947 */ /* 0x000fea0003800000 */
.L_x_6:
[----:B------:R-:W-:Y:S02]  /*0b20*/  ULDC.64 UR4, c[0x0][0x588] ;  /* 0x0001620000047ab9 */ /* 0x000fe40000000a00 */
[----:B------:R-:W-:-:S04]  /*0b30*/  ISETP.NE.U32.AND P0, PT, RZ, UR4, PT ;  /* 0x00000004ff007c0c */ /* 0x000fc8000bf05070 */
[----:B------:R-:W-:-:S13]  /*0b40*/  ISETP.NE.AND.EX P0, PT, RZ, UR5, PT, P0 ;  /* 0x00000005ff007c0c */ /* 0x000fda000bf05300 */
[----:B------:R-:W-:Y:S05]  /*0b50*/  @!P0 BRA `(.L_x_8) ;  /* 0x00000000000c8947 */ /* 0x000fea0003800000 */
[----:B------:R-:W0:Y:S02]  /*0b60*/  LDC.64 R90, c[0x0][0x588] ;  /* 0x00016200ff5a7b82 */ /* 0x000e240000000a00 */
[----:B0-----:R1:W5:Y:S01]  /*0b70*/  LDG.E R90, desc[UR36][R90.64] ;  /* 0x000000245a5a7981 */ /* 0x001362000c1e1900 */
[----:B------:R-:W-:Y:S05]  /*0b80*/  BRA `(.L_x_7) ;  /* 0x0000000000087947 */ /* 0x000fea0003800000 */
.L_x_8:
[----:B------:R-:W-:Y:S02]  /*0b90*/  ULDC UR4, c[0x0][0x580] ;  /* 0x0001600000047ab9 */ /* 0x000fe40000000800 */
[----:B------:R-:W-:-:S07]  /*0ba0*/  IMAD.U32 R90, RZ, RZ, UR4 ;  /* 0x00000004ff5a7e24 */ /* 0x000fce000f8e00ff */
.L_x_7:
[----:B------:R-:W-:Y:S02]  /*0bb0*/  ULDC.64 UR4, c[0x0][0x5a0] ;  /* 0x0001680000047ab9 */ /* 0x000fe40000000a00 */
[----:B------:R-:W-:-:S04]  /*0bc0*/  ISETP.NE.U32.AND P0, PT, RZ, UR4, PT ;  /* 0x00000004ff007c0c */ /* 0x000fc8000bf05070 */
[----:B------:R-:W-:-:S13]  /*0bd0*/  ISETP.NE.AND.EX P0, PT, RZ, UR5, PT, P0 ;  /* 0x00000005ff007c0c */ /* 0x000fda000bf05300 */
[----:B------:R-:W-:Y:S05]  /*0be0*/  @!P0 BRA `(.L_x_9) ;  /* 0x00000000001c8947 */ /* 0x000fea0003800000 */
[----:B0-----:R-:W0:Y:S02]  /*0bf0*/  LDC.64 R2, c[0x0][0x5a0] ;  /* 0x00016800ff027b82 */ /* 0x001e240000000a00 */
[----:B0-----:R-:W2:Y:S02]  /*0c00*/  LDG.E.64 R2, desc[UR36][R2.64] ;  /* 0x0000002402027981 */ /* 0x001ea4000c1e1b00 */
[----:B--2---:R-:W-:-:S04]  /*0c10*/  ISETP.NE.U32.AND P0, PT, R2, RZ, PT ;  /* 0x000000ff0200720c */ /* 0x004fc80003f05070 */
[----:B------:R-:W-:-:S13]  /*0c20*/  ISETP.NE.AND.EX P0, PT, R3, RZ, PT, P0 ;  /* 0x000000ff0300720c */ /* 0x000fda0003f05300 */
[----:B------:R-:W-:Y:S05]  /*0c30*/  @!P0 BRA `(.L_x_9) ;  /* 0x0000000000088947 */ /* 0x000fea0003800000 */
[----:B-1----:R0:W5:Y:S01]  /*0c40*/  LD.E R91, desc[UR36][R2.64] ;  /* 0x00000024025b7980 */ /* 0x002162000c101900 */
[----:B------:R-:W-:Y:S05]  /*0c50*/  BRA `(.L_x_10) ;  /* 0x0000000000247947 */ /* 0x000fea0003800000 */
.L_x_9:
[----:B------:R-:W-:Y:S02]  /*0c60*/  ULDC.64 UR4, c[0x0][0x590] ;  /* 0x0001640000047ab9 */ /* 0x000fe40000000a00 */
[----:B------:R-:W-:-:S04]  /*0c70*/  ISETP.NE.U32.AND P0, PT, RZ, UR4, PT ;  /* 0x00000004ff007c0c */ /* 0x000fc8000bf05070 */
[----:B------:R-:W-:-:S13]  /*0c80*/  ISETP.NE.AND.EX P0, PT, RZ, UR5, PT, P0 ;  /* 0x00000005ff007c0c */ /* 0x000fda000bf05300 */
[----:B------:R-:W-:Y:S05]  /*0c90*/  @!P0 BRA `(.L_x_11) ;  /* 0x00000000000c8947 */ /* 0x000fea0003800000 */
[----:B0-----:R-:W1:Y:S02]  /*0ca0*/  LDC.64 R2, c[0x0][0x590] ;  /* 0x00016400ff027b82 */ /* 0x001e640000000a00 */
[----:B-1----:R1:W5:Y:S01]  /*0cb0*/  LDG.E R91, desc[UR36][R2.64] ;  /* 0x00000024025b7981 */ /* 0x002362000c1e1900 */
[----:B------:R-:W-:Y:S05]  /*0cc0*/  BRA `(.L_x_10) ;  /* 0x0000000000087947 */ /* 0x000fea0003800000 */
.L_x_11:
[----:B------:R-:W-:Y:S02]  /*0cd0*/  ULDC UR4, c[0x0][0x584] ;  /* 0x0001610000047ab9 */ /* 0x000fe40000000800 */
[----:B-1----:R-:W-:-:S07]  /*0ce0*/  IMAD.U32 R91, RZ, RZ, UR4 ;  /* 0x00000004ff5b7e24 */ /* 0x002fce000f8e00ff */
.L_x_10:
[----:B01----:R-:W0:Y:S01]  /*0cf0*/  LDC R2, c[0x0][0x65c] ;  /* 0x00019700ff027b82 */ /* 0x003e220000000800 */
[----:B------:R-:W-:Y:S01]  /*0d00*/  ULDC UR6, c[0x0][0x28c] ;  /* 0x0000a30000067ab9 */ /* 0x000fe20000000800 */
[----:B------:R-:W-:Y:S01]  /*0d10*/  ISETP.NE.AND P0, PT, R10, 0x2, PT ;  /* 0x000000020a00780c */ /* 0x000fe20003f05270 */
[----:B------:R-:W-:Y:S01]  /*0d20*/  UIADD3 UR6, UR6, 0x1f, URZ ;  /* 0x0000001f06067890 */ /* 0x000fe2000fffe03f */
[----:B------:R-:W-:Y:S01]  /*0d30*/  IMAD.U32 R10, RZ, RZ, UR12 ;  /* 0x0000000cff0a7e24 */ /* 0x000fe2000f8e00ff */
[----:B------:R-:W-:Y:S01]  /*0d40*/  UMOV UR38, URZ ;  /* 0x0000003f00267c82 */ /* 0x000fe20008000000 */
[----:B------:R-:W-:Y:S01]  /*0d50*/  UMOV UR39, URZ ;  /* 0x0000003f00277c82 */ /* 0x000fe20008000000 */
[----:B------:R-:W-:Y:S01]  /*0d60*/  USHF.R.S32.HI UR7, URZ, 0x1f, UR6 ;  /* 0x0000001f3f077899 */ /* 0x000fe20008011406 */
[----:B------:R-:W-:-:S03]  /*0d70*/  ULDC.64 UR8, c[0x0][0x650] ;  /* 0x0001940000087ab9 */ /* 0x000fc60000000a00 */
[----:B------:R-:W-:-:S04]  /*0d80*/  ULEA.HI UR7, UR7, UR6, URZ, 0x5 ;  /* 0x0000000607077291 */ /* 0x000fc8000f8f283f */
[----:B------:R-:W-:Y:S01]  /*0d90*/  USHF.R.S32.HI UR40, URZ, 0x5, UR7 ;  /* 0x000000053f287899 */ /* 0x000fe20008011407 */
[----:B0-----:R-:W-:-:S13]  /*0da0*/  ISETP.NE.AND P1, PT, R2, 0x1, PT ;  /* 0x000000010200780c */ /* 0x001fda0003f25270 */
[----:B------:R-:W0:Y:S01]  /*0db0*/  @P1 LDC R17, c[0x0][0x10] ;  /* 0x00000400ff111b82 */ /* 0x000e220000000800 */
[----:B------:R-:W-:Y:S02]  /*0dc0*/  @P1 IMAD.MOV.U32 R7, RZ, RZ, RZ ;  /* 0x000000ffff071224 */ /* 0x000fe400078e00ff */
[----:B------:R-:W-:-:S05]  /*0dd0*/  @P1 IMAD.MOV.U32 R11, RZ, RZ, RZ ;  /* 0x000000ffff0b1224 */ /* 0x000fca00078e00ff */
[----:B------:R-:W1:Y:S01]  /*0de0*/  @!P1 LDC R3, c[0x0][0xc] ;  /* 0x00000300ff039b82 */ /* 0x000e620000000800 */
[----:B------:R-:W-:Y:S01]  /*0df0*/  ULDC UR4, c[0x0][0xc] ;  /* 0x0000030000047ab9 */ /* 0x000fe20000000800 */
[----:B------:R-:W-:Y:S02]  /*0e00*/  ULDC UR5, c[0x0][0x10] ;  /* 0x0000040000057ab9 */ /* 0x000fe40000000800 */
[----:B------:R-:W-:-:S04]  /*0e10*/  UIMAD.WIDE.U32 UR4, UR4, UR5, URZ ;  /* 0x00000005040472a5 */ /* 0x000fc8000f8e003f */
[----:B------:R-:W2:Y:S01]  /*0e20*/  LDC R0, c[0x0][0x14] ;  /* 0x00000500ff007b82 */ /* 0x000ea20000000800 */
[----:B0-----:R-:W-:-:S04]  /*0e30*/  @P1 IMAD.WIDE.U32 R16, R17, UR12, R6 ;  /* 0x0000000c11101c25 */ /* 0x001fc8000f8e0006 */
[----:B------:R-:W-:Y:S02]  /*0e40*/  @P1 IMAD.IADD R17, R17, 0x1, R11 ;  /* 0x0000000111111824 */ /* 0x000fe400078e020b */
[----:B------:R-:W-:Y:S02]  /*0e50*/  IMAD.MOV.U32 R11, RZ, RZ, RZ ;  /* 0x000000ffff0b7224 */ /* 0x000fe400078e00ff */
[----:B-1----:R-:W-:-:S04]  /*0e60*/  @!P1 IMAD.WIDE.U32 R10, R6, R3, R10 ;  /* 0x00000003060a9225 */ /* 0x002fc800078e000a */
[----:B------:R-:W-:Y:S02]  /*0e70*/  @!P1 IMAD.MOV.U32 R16, RZ, RZ, R10 ;  /* 0x000000ffff109224 */ /* 0x000fe400078e000a */
[----:B--2---:R-:W-:-:S04]  /*0e80*/  IMAD.WIDE.U32 R12, R0, UR4, RZ ;  /* 0x00000004000c7c25 */ /* 0x004fc8000f8e00ff */
[----:B------:R-:W-:Y:S01]  /*0e90*/  IMAD R3, R0, UR5, RZ ;  /* 0x0000000500037c24 */ /* 0x000fe2000f8e02ff */
[----:B------:R0:W-:Y:S01]  /*0ea0*/  STL.64 [R1], R12 ;  /* 0x0000000c01007387 */ /* 0x0001e20000100a00 */
[----:B------:R-:W-:Y:S02]  /*0eb0*/  @!P1 IMAD.MOV.U32 R17, RZ, RZ, R11 ;  /* 0x000000ffff119224 */ /* 0x000fe400078e000b */
[----:B------:R-:W-:Y:S01]  /*0ec0*/  IMAD.IADD R0, R13, 0x1, R3 ;  /* 0x000000010d007824 */ /* 0x000fe200078e0203 */
[----:B------:R-:W-:Y:S06]  /*0ed0*/  @P0 BRA `(.L_x_12) ;  /* 0x0000000000200947 */ /* 0x000fec0003800000 */
[----:B------:R-:W-:Y:S01]  /*0ee0*/  UISETP.GE.U32.AND UP0, UPT, UR40, 0x9, UPT ;  /* 0x000000092800788c */ /* 0x000fe2000bf06070 */
[----:B------:R-:W-:Y:S01]  /*0ef0*/  IADD3 R16, P0, R16, R12, RZ ;  /* 0x0000000c10107210 */ /* 0x000fe20007f1e0ff */
[----:B------:R-:W-:Y:S01]  /*0f00*/  UIMAD.WIDE.U32 UR4, UR40, 0x38e38e39, URZ ;  /* 0x38e38e39280478a5 */ /* 0x000fe2000f8e003f */
[----:B------:R-:W-:-:S03]  /*0f10*/  UMOV UR39, URZ ;  /* 0x0000003f00277c82 */ /* 0x000fc60008000000 */
[----:B------:R-:W-:Y:S01]  /*0f20*/  USHF.R.U32.HI UR4, URZ, 0x1, UR5 ;  /* 0x000000013f047899 */ /* 0x000fe20008011605 */
[----:B------:R-:W-:-:S03]  /*0f30*/  IMAD.X R17, R0, 0x1, R17, P0 ;  /* 0x0000000100117824 */ /* 0x000fc600000e0611 */
[----:B------:R-:W-:Y:S02]  /*0f40*/  UIMAD UR38, UR4, -0x9, UR40 ;  /* 0xfffffff7042678a4 */ /* 0x000fe4000f8e0228 */
[----:B------:R-:W-:-:S12]  /*0f50*/  @UP0 ULOP3.LUT UR39, UR4, 0x1, URZ, 0xc0, !UPT ;  /* 0x0000000104270892 */ /* 0x000fd8000f8ec03f */
.L_x_12:
[----:B------:R-:W-:Y:S01]  /*0f60*/  ISETP.GE.U32.AND P0, PT, R16, UR8, PT ;  /* 0x0000000810007c0c */ /* 0x000fe2000bf06070 */
[----:B------:R-:W-:Y:S01]  /*0f70*/  IMAD.MOV.U32 R22, RZ, RZ, -0x1 ;  /* 0xffffffffff167424 */ /* 0x000fe200078e00ff */
[----:B------:R-:W-:Y:S01]  /*0f80*/  PRMT R3, RZ, 0x7610, R3 ;  /* 0x00007610ff037816 */ /* 0x000fe20000000003 */
[----:B------:R-:W-:Y:S01]  /*0f90*/  IMAD.MOV.U32 R18, RZ, RZ, -0x1 ;  /* 0xffffffffff127424 */ /* 0x000fe200078e00ff */
[----:B------:R-:W-:Y:S01]  /*0fa0*/  ISETP.GE.U32.AND.EX P0, PT, R17, UR9, PT, P0 ;  /* 0x0000000911007c0c */ /* 0x000fe2000bf06100 */
[----:B------:R-:W-:-:S12]  /*0fb0*/  IMAD.MOV.U32 R19, RZ, RZ, -0x1 ;  /* 0xffffffffff137424 */ /* 0x000fd800078e00ff */
[----:B------:R-:W-:Y:S05]  /*0fc0*/  @P0 BRA `(.L_x_13) ;  /* 0x0000000400280947 */ /* 0x000fea0003800000 */
[----:B------:R-:W1:Y:S01]  /*0fd0*/  LDC.64 R26, c[0x0][0x628] ;  /* 0x00018a00ff1a7b82 */ /* 0x000e620000000a00 */
[----:B------:R-:W-:Y:S02]  /*0fe0*/  IMAD.MOV.U32 R10, RZ, RZ, R16 ;  /* 0x000000ffff0a7224 */ /* 0x000fe400078e0010 */
[----:B------:R-:W-:-:S05]  /*0ff0*/  IMAD.MOV.U32 R11, RZ, RZ, R17 ;  /* 0x000000ffff0b7224 */ /* 0x000fca00078e0011 */
[----:B------:R-:W2:Y:S08]  /*1000*/  LDC R18, c[0x0][0x630] ;  /* 0x00018c00ff127b82 */ /* 0x000eb00000000800 */
[----:B------:R-:W3:Y:S01]  /*1010*/  LDC.64 R28, c[0x0][0x620] ;  /* 0x00018800ff1c7b82 */ /* 0x000ee20000000a00 */
[----:B-1----:R-:W-:-:S04]  /*1020*/  ISETP.NE.U32.AND P0, PT, R26, RZ, PT ;  /* 0x000000ff1a00720c */ /* 0x002fc80003f05070 */
[----:B------:R-:W-:-:S13]  /*1030*/  ISETP.NE.AND.EX P0, PT, R27, RZ, PT, P0 ;  /* 0x000000ff1b00720c */ /* 0x000fda0003f05300 */
[----:B--23--:R-:W-:Y:S05]  /*1040*/  @!P0 BRA `(.L_x_14) ;  /* 0x0000000000288947 */ /* 0x00cfea0003800000 */
[----:B------:R-:W1:Y:S02]  /*1050*/  LDC R3, c[0x0][0x634] ;  /* 0x00018d00ff037b82 */ /* 0x000e640000000800 */
[----:B-1----:R-:W-:-:S05]  /*1060*/  IADD3 R3, P0, R16, R3, RZ ;  /* 0x0000000310037210 */ /* 0x002fca0007f1e0ff */
[----:B------:R-:W-:-:S04]  /*1070*/  IMAD.X R19, RZ, RZ, R17, P0 ;  /* 0x000000ffff137224 */ /* 0x000fc800000e0611 */
[----:B------:R-:W-:-:S04]  /*1080*/  IMAD.WIDE.U32 R10, R19, R26, RZ ;  /* 0x0000001a130a7225 */ /* 0x000fc800078e00ff */
[----:B0-----:R-:W-:-:S04]  /*1090*/  IMAD.WIDE.U32 R12, P0, R3, R27, R10 ;  /* 0x0000001b030c7225 */ /* 0x001fc8000780000a */
[----:B------:R-:W-:-:S04]  /*10a0*/  IMAD.WIDE.U32 R10, R3, R26, RZ ;  /* 0x0000001a030a7225 */ /* 0x000fc800078e00ff */
[----:B------:R-:W-:Y:S01]  /*10b0*/  IMAD.X R15, RZ, RZ, RZ, P0 ;  /* 0x000000ffff0f7224 */ /* 0x000fe200000e06ff */
[----:B------:R-:W-:Y:S01]  /*10c0*/  IADD3 RZ, P0, R11, R12, RZ ;  /* 0x0000000c0bff7210 */ /* 0x000fe20007f1e0ff */
[----:B------:R-:W-:-:S04]  /*10d0*/  IMAD.MOV.U32 R14, RZ, RZ, R13 ;  /* 0x000000ffff0e7224 */ /* 0x000fc800078e000d */
[----:B------:R-:W-:-:S08]  /*10e0*/  IMAD.WIDE.U32.X R10, R19, R27, R14, P0 ;  /* 0x0000001b130a7225 */ /* 0x000fd000000e040e */
.L_x_14:
[----:B------:R-:W1:Y:S01]  /*10f0*/  LDC.64 R30, c[0x0][0x640] ;  /* 0x00019000ff1e7b82 */ /* 0x000e620000000a00 */
[-CC-:B------:R-:W-:Y:S01]  /*1100*/  SHF.R.U64 R33, R10, R18.reuse, R11.reuse ;  /* 0x000000120a217219 */ /* 0x180fe2000000120b */
[----:B------:R-:W-:Y:S01]  /*1110*/  IMAD.MOV.U32 R32, RZ, RZ, 0x1 ;  /* 0x00000001ff207424 */ /* 0x000fe200078e00ff */
[----:B------:R-:W-:Y:S02]  /*1120*/  SHF.R.U32.HI R3, RZ, R18, R11 ;  /* 0x00000012ff037219 */ /* 0x000fe4000001160b */
[----:B0-----:R-:W-:-:S03]  /*1130*/  IADD3 R13, P0, RZ, -R33, RZ ;  /* 0x80000021ff0d7210 */ /* 0x001fc60007f1e0ff */
[----:B------:R-:W0:Y:S02]  /*1140*/  LDC R14, c[0x0][0x618] ;  /* 0x00018600ff0e7b82 */ /* 0x000e240000000800 */
[----:B------:R-:W-:Y:S02]  /*1150*/  IMAD.X R3, RZ, RZ, ~R3, P0 ;  /* 0x000000ffff037224 */ /* 0x000fe400000e0e03 */
[----:B------:R-:W-:-:S04]  /*1160*/  IMAD.WIDE.U32 R10, R13, R28, R16 ;  /* 0x0000001c0d0a7225 */ /* 0x000fc800078e0010 */
[----:B------:R-:W2:Y:S01]  /*1170*/  LDC R15, c[0x0][0x608] ;  /* 0x00018200ff0f7b82 */ /* 0x000ea20000000800 */
[----:B------:R-:W-:-:S04]  /*1180*/  IMAD R12, R3, R28, RZ ;  /* 0x0000001c030c7224 */ /* 0x000fc800078e02ff */
[----:B------:R-:W-:Y:S02]  /*1190*/  IMAD R3, R13, R29, R12 ;  /* 0x0000001d0d037224 */ /* 0x000fe400078e020c */
[----:B------:R-:W-:Y:S01]  /*11a0*/  IMAD.MOV.U32 R12, RZ, RZ, -0x1 ;  /* 0xffffffffff0c7424 */ /* 0x000fe200078e00ff */
[----:B------:R-:W3:Y:S01]  /*11b0*/  LDC R27, c[0x0][0x658] ;  /* 0x00019600ff1b7b82 */ /* 0x000ee20000000800 */
[----:B------:R-:W-:Y:S01]  /*11c0*/  IMAD.IADD R3, R11, 0x1, R3 ;  /* 0x000000010b037824 */ /* 0x000fe200078e0203 */
[----:B-1----:R-:W-:-:S04]  /*11d0*/  ISETP.NE.U32.AND P0, PT, R30, RZ, PT ;  /* 0x000000ff1e00720c */ /* 0x002fc80003f05070 */
[----:B------:R-:W-:Y:S02]  /*11e0*/  ISETP.NE.AND.EX P0, PT, R31, RZ, PT, P0 ;  /* 0x000000ff1f00720c */ /* 0x000fe40003f05300 */
[----:B------:R-:W1:Y:S01]  /*11f0*/  LDC R26, c[0x0][0x600] ;  /* 0x00018000ff1a7b82 */ /* 0x000e620000000800 */
[-CC-:B0-----:R-:W-:Y:S02]  /*1200*/  SHF.R.U64 R25, R10, R14.reuse, R3.reuse ;  /* 0x0000000e0a197219 */ /* 0x181fe40000001203 */
[----:B------:R-:W-:-:S05]  /*1210*/  SHF.R.U32.HI R10, RZ, R14, R3 ;  /* 0x0000000eff0a7219 */ /* 0x000fca0000011603 */
[----:B------:R-:W0:Y:S01]  /*1220*/  LDC R22, c[0x0][0x648] ;  /* 0x00019200ff167b82 */ /* 0x000e220000000800 */
[-CC-:B--2---:R-:W-:Y:S02]  /*1230*/  SHF.R.U64 R35, R25, R15.reuse, R10.reuse ;  /* 0x0000000f19237219 */ /* 0x184fe4000000120a */
[----:B------:R-:W-:-:S05]  /*1240*/  SHF.R.U32.HI R10, RZ, R15, R10 ;  /* 0x0000000fff0a7219 */ /* 0x000fca000001160a */
[----:B------:R-:W2:Y:S01]  /*1250*/  LDC R28, c[0x0][0x638] ;  /* 0x00018e00ff1c7b82 */ /* 0x000ea20000000800 */
[-CC-:B---3--:R-:W-:Y:S02]  /*1260*/  SHF.R.U64 R34, R35, R27.reuse, R10.reuse ;  /* 0x0000001b23227219 */ /* 0x188fe4000000120a */
[-C--:B------:R-:W-:Y:S02]  /*1270*/  SHF.L.U32 R3, R12, R27.reuse, RZ ;  /* 0x0000001b0c037219 */ /* 0x080fe400000006ff */
[----:B------:R-:W-:Y:S01]  /*1280*/  SHF.R.U32.HI R11, RZ, R27, R10 ;  /* 0x0000001bff0b7219 */ /* 0x000fe2000001160a */
[----:B------:R-:W-:Y:S01]  /*1290*/  IMAD.MOV.U32 R10, RZ, RZ, R34 ;  /* 0x000000ffff0a7224 */ /* 0x000fe200078e0022 */
[----:B------:R-:W-:Y:S01]  /*12a0*/  LOP3.LUT R18, RZ, R3, RZ, 0x33, !PT ;  /* 0x00000003ff127212 */ /* 0x000fe200078e33ff */
[----:B------:R-:W3:Y:S01]  /*12b0*/  LDC R29, c[0x0][0x610] ;  /* 0x00018400ff1d7b82 */ /* 0x000ee20000000800 */
[----:B------:R-:W-:Y:S05]  /*12c0*/  @!P0 BRA `(.L_x_15) ;  /* 0x0000000000288947 */ /* 0x000fea0003800000 */
[----:B------:R-:W4:Y:S02]  /*12d0*/  LDC R3, c[0x0][0x64c] ;  /* 0x00019300ff037b82 */ /* 0x000f240000000800 */
[----:B----4-:R-:W-:-:S05]  /*12e0*/  IADD3 R3, P0, R34, R3, RZ ;  /* 0x0000000322037210 */ /* 0x010fca0007f1e0ff */
[----:B------:R-:W-:-:S04]  /*12f0*/  IMAD.X R19, RZ, RZ, R11, P0 ;  /* 0x000000ffff137224 */ /* 0x000fc800000e060b */
[----:B------:R-:W-:-:S04]  /*1300*/  IMAD.WIDE.U32 R10, R19, R30, RZ ;  /* 0x0000001e130a7225 */ /* 0x000fc800078e00ff */
[----:B------:R-:W-:-:S04]  /*1310*/  IMAD.WIDE.U32 R12, P0, R3, R31, R10 ;  /* 0x0000001f030c7225 */ /* 0x000fc8000780000a */
[----:B------:R-:W-:-:S04]  /*1320*/  IMAD.WIDE.U32 R10, R3, R30, RZ ;  /* 0x0000001e030a7225 */ /* 0x000fc800078e00ff */
[----:B------:R-:W-:Y:S01]  /*1330*/  IMAD.X R15, RZ, RZ, RZ, P0 ;  /* 0x000000ffff0f7224 */ /* 0x000fe200000e06ff */
[----:B------:R-:W-:Y:S01]  /*1340*/  IADD3 RZ, P0, R11, R12, RZ ;  /* 0x0000000c0bff7210 */ /* 0x000fe20007f1e0ff */
[----:B------:R-:W-:-:S04]  /*1350*/  IMAD.MOV.U32 R14, RZ, RZ, R13 ;  /* 0x000000ffff0e7224 */ /* 0x000fc800078e000d */
[----:B------:R-:W-:-:S08]  /*1360*/  IMAD.WIDE.U32.X R10, R19, R31, R14, P0 ;  /* 0x0000001f130a7225 */ /* 0x000fd000000e040e */
.L_x_15:
[----:B0-----:R-:W-:Y:S01]  /*1370*/  SHF.R.U64 R7, R10, R22, R11 ;  /* 0x000000160a077219 */ /* 0x001fe2000000120b */
[----:B-1----:R-:W-:Y:S01]  /*1380*/  VIADD R10, R26, 0xffffffff ;  /* 0xffffffff1a0a7836 */ /* 0x002fe20000000000 */
[----:B------:R-:W-:Y:S01]  /*1390*/  SHF.L.U32 R3, R32, R27, RZ ;  /* 0x0000001b20037219 */ /* 0x000fe200000006ff */
[----:B------:R-:W-:Y:S01]  /*13a0*/  @P1 IMAD R20, R21, R24, R6 ;  /* 0x0000001815141224 */ /* 0x000fe200078e0206 */
[----:B------:R-:W-:Y:S01]  /*13b0*/  LOP3.LUT R18, R35, R18, RZ, 0xc0, !PT ;  /* 0x0000001223127212 */ /* 0x000fe200078ec0ff */
[----:B------:R-:W-:Y:S01]  /*13c0*/  IMAD.MOV R11, RZ, RZ, -R7 ;  /* 0x000000ffff0b7224 */ /* 0x000fe200078e0a07 */
[----:B------:R-:W-:Y:S01]  /*13d0*/  LOP3.LUT R10, R25, R10, RZ, 0xc0, !PT ;  /* 0x0000000a190a7212 */ /* 0x000fe200078ec0ff */
[----:B------:R-:W-:Y:S02]  /*13e0*/  IMAD.MOV.U32 R6, RZ, RZ, 0x1 ;  /* 0x00000001ff067424 */ /* 0x000fe400078e00ff */
[----:B------:R-:W-:Y:S02]  /*13f0*/  IMAD R7, R3, R7, R18 ;  /* 0x0000000703077224 */ /* 0x000fe400078e0212 */
[----:B--2---:R-:W-:-:S02]  /*1400*/  IMAD R3, R11, R28, R34 ;  /* 0x0000001c0b037224 */ /* 0x004fc400078e0222 */
[----:B---3--:R-:W-:Y:S02]  /*1410*/  IMAD R22, R7, R29, R20 ;  /* 0x0000001d07167224 */ /* 0x008fe400078e0214 */
[----:B------:R-:W-:Y:S01]  /*1420*/  IMAD R7, R3, R26, R10 ;  /* 0x0000001a03077224 */ /* 0x000fe200078e020a */
[----:B------:R-:W-:Y:S01]  /*1430*/  PRMT R3, R6, 0x7610, R3 ;  /* 0x0000761006037816 */ /* 0x000fe20000000003 */
[----:B------:R-:W-:-:S03]  /*1440*/  IMAD.MOV.U32 R19, RZ, RZ, R33 ;  /* 0x000000ffff137224 */ /* 0x000fc600078e0021 */
[----:B------:R-:W-:Y:S02]  /*1450*/  SEL R18, R7, R22, !P1 ;  /* 0x0000001607127207 */ /* 0x000fe40004800000 */
[----:B------:R-:W-:-:S07]  /*1460*/  SEL R22, R22, R7, !P1 ;  /* 0x0000000716167207 */ /* 0x000fce0004800000 */
.L_x_13:
[----:B------:R-:W-:Y:S05]  /*1470*/  @!P2 BRA `(.L_x_16) ;  /* 0x00000000000ca947 */ /* 0x000fea0003800000 */
[----:B------:R-:W-:Y:S01]  /*1480*/  UCGABAR_WAIT ;  /* 0x0000000000007dc7 */ /* 0x000fe20008000000 */
[----:B------:R-:W-:Y:S01]  /*1490*/  CCTL.IVALL ;  /* 0x00000000ff00798f */ /* 0x000fe20002000000 */
[----:B------:R-:W-:Y:S05]  /*14a0*/  BRA `(.L_x_17) ;  /* 0x0000000000047947 */ /* 0x000fea0003800000 */
.L_x_16:
[----:B------:R-:W-:Y:S06]  /*14b0*/  BAR.SYNC.DEFER_BLOCKING 0x0 ;  /* 0x0000000000007b1d */ /* 0x000fec0000010000 */
.L_x_17:
[----:B------:R-:W-:Y:S05]  /*14c0*/  @!P3 BRA `(.L_x_18) ;  /* 0x00000054007cb947 */ /* 0x000fea0003800000 */
[----:B------:R-:W-:-:S13]  /*14d0*/  ISETP.GT.U32.AND P0, PT, R36, 0x1, PT ;  /* 0x000000012400780c */ /* 0x000fda0003f04070 */
[----:B------:R-:W-:Y:S05]  /*14e0*/  @P0 EXIT ;  /* 0x000000000000094d */ /* 0x000fea0003800000 */
.L_x_19:
[----:B------:R-:W-:-:S08]  /*14f0*/  NOP ;  /* 0x0000000000007918 */ /* 0x000fd00000000000 */
[----:B------:R-:W1:Y:S02]  /*1500*/  USETMAXREG.TRY_ALLOC.CTAPOOL UP0, 0xe8 ;  /* 0x000000e8000079c8 */ /* 0x000e640008000600 */
[----:B-1----:R-:W-:-:S13]  /*1510*/  PLOP3.LUT P0, PT, PT, PT, UP0, 0x80, 0x0 ;  /* 0x000000000000781c */ /* 0x002fda0003f0f008 */
[----:B------:R-:W-:Y:S05]  /*1520*/  @!P0 BRA `(.L_x_19) ;  /* 0xfffffffc00f08947 */ /* 0x000fea000383ffff */
[----:B------:R-:W-:-:S13]  /*1530*/  LOP3.LUT P0, RZ, R3, 0xff, RZ, 0xc0, !PT ;  /* 0x000000ff03ff7812 */ /* 0x000fda000780c0ff */
[----:B------:R-:W-:Y:S05]  /*1540*/  @!P0 EXIT ;  /* 0x000000000000894d */ /* 0x000fea0003800000 */
[----:B------:R-:W2:Y:S01]  /*1550*/  LDL.64 R10, [R1] ;  /* 0x00000000010a7983 */ /* 0x000ea20000100a00 */
[CC--:B------:R-:W-:Y:S01]  /*1560*/  LEA.HI R3, R8.reuse, R5.reuse, RZ, 0x2 ;  /* 0x0000000508037211 */ /* 0x0c0fe200078f10ff */
[----:B------:R-:W1:Y:S01]  /*1570*/  S2UR UR4, SR_CgaCtaId ;  /* 0x00000000000479c3 */ /* 0x000e620000008800 */
[----:B------:R-:W-:Y:S01]  /*1580*/  LEA.HI R8, R8, R5, RZ, 0x5 ;  /* 0x0000000508087211 */ /* 0x000fe200078f28ff */
[----:B------:R-:W-:Y:S01]  /*1590*/  UISETP.LT.AND UP0, UPT, UR40, 0x1, UPT ;  /* 0x000000012800788c */ /* 0x000fe2000bf01270 */
[--C-:B------:R-:W-:Y:S01]  /*15a0*/  SHF.R.S32.HI R92, RZ, 0x2, R3.reuse ;  /* 0x00000002ff5c7819 */ /* 0x100fe20000011403 */
[----:B------:R-:W-:Y:S01]  /*15b0*/  UIADD3 UR5, UR43, -0x1, URZ ;  /* 0xffffffff2b057890 */ /* 0x000fe2000fffe03f */
[----:B------:R-:W-:Y:S01]  /*15c0*/  SHF.R.S32.HI R7, RZ, 0x1f, R3 ;  /* 0x0000001fff077819 */ /* 0x000fe20000011403 */
[----:B------:R-:W-:Y:S01]  /*15d0*/  USEL UR42, UR40, 0x1, UP0 ;  /* 0x00000001282a7887 */ /* 0x000fe20008000000 */
[----:B------:R-:W-:Y:S01]  /*15e0*/  LOP3.LUT R4, R3, 0xfffffffc, RZ, 0xc0, !PT ;  /* 0xfffffffc03047812 */ /* 0x000fe200078ec0ff */
[----:B------:R-:W3:Y:S01]  /*15f0*/  LDC R98, c[0x0][0x658] ;  /* 0x00019600ff627b82 */ /* 0x000ee20000000800 */
[----:B------:R-:W-:Y:S01]  /*1600*/  LEA.HI R7, R7, R92, RZ, 0x3 ;  /* 0x0000005c07077211 */ /* 0x000fe200078f18ff */
[----:B------:R-:W-:Y:S01]  /*1610*/  UMOV UR41, 0x400 ;  /* 0x0000040000297882 */ /* 0x000fe20000000000 */
[----:B------:R-:W-:Y:S01]  /*1620*/  SHF.R.S32.HI R3, RZ, 0x5, R8 ;  /* 0x00000005ff037819 */ /* 0x000fe20000011408 */
[----:B------:R-:W-:Y:S01]  /*1630*/  UISETP.NE.AND UP0, UPT, UR5, URZ, UPT ;  /* 0x0000003f0500728c */ /* 0x000fe2000bf05270 */
[----:B------:R-:W-:Y:S01]  /*1640*/  LOP3.LUT R7, R7, 0xfffffff8, RZ, 0xc0, !PT ;  /* 0xfffffff807077812 */ /* 0x000fe200078ec0ff */
[----:B------:R-:W-:Y:S01]  /*1650*/  IMAD.IADD R4, R5, 0x1, -R4 ;  /* 0x0000000105047824 */ /* 0x000fe200078e0a04 */
[----:B------:R-:W-:Y:S01]  /*1660*/  ULDC UR6, c[0x0][0x284] ;  /* 0x0000a10000067ab9 */ /* 0x000fe20000000800 */
[----:B------:R-:W4:Y:S01]  /*1670*/  LDC.64 R96, c[0x0][0x5c8] ;  /* 0x00017200ff607b82 */ /* 0x000f220000000a00 */
[----:B------:R-:W-:Y:S01]  /*1680*/  IMAD.MOV.U32 R5, RZ, RZ, 0x1 ;  /* 0x00000001ff057424 */ /* 0x000fe200078e00ff */
[----:B------:R-:W-:Y:S01]  /*1690*/  LOP3.LUT R104, R23, 0x1, RZ, 0xfc, !PT ;  /* 0x0000000117687812 */ /* 0x000fe200078efcff */
[----:B------:R-:W-:Y:S01]  /*16a0*/  IMAD.IADD R92, R92, 0x1, -R7 ;  /* 0x000000015c5c7824 */ /* 0x000fe200078e0a07 */
[----:B------:R-:W-:Y:S01]  /*16b0*/  USHF.L.U32 UR45, UR40, 0x1, URZ ;  /* 0x00000001282d7899 */ /* 0x000fe2000800063f */
[----:B------:R-:W-:Y:S01]  /*16c0*/  IMAD.SHL.U32 R94, R4, 0x2, RZ ;  /* 0x00000002045e7824 */ /* 0x000fe200078e00ff */
[----:B------:R-:W-:Y:S01]  /*16d0*/  UIADD3 UR42, -UR42, UR40, URZ ;  /* 0x000000282a2a7290 */ /* 0x000fe2000fffe13f */
[--C-:B------:R-:W-:Y:S01]  /*16e0*/  IMAD R103, R3, -0x10, -R92.reuse ;  /* 0xfffffff003677824 */ /* 0x100fe200078e0a5c */
[----:B------:R-:W0:Y:S01]  /*16f0*/  LDC R99, c[0x0][0x288] ;  /* 0x0000a200ff637b82 */ /* 0x000e220000000800 */
[----:B------:R-:W-:Y:S01]  /*1700*/  SHF.R.S32.HI R93, RZ, 0x1f, R92 ;  /* 0x0000001fff5d7819 */ /* 0x000fe2000001145c */
[----:B-1----:R-:W-:Y:S01]  /*1710*/  ULEA UR41, UR4, UR41, 0x18 ;  /* 0x0000002904297291 */ /* 0x002fe2000f8ec03f */
[----:B------:R-:W-:Y:S01]  /*1720*/  SHF.R.S32.HI R95, RZ, 0x1f, R94 ;  /* 0x0000001fff5f7819 */ /* 0x000fe2000001145e */
[----:B------:R-:W-:Y:S01]  /*1730*/  USHF.L.U32 UR4, UR5, 0x3, URZ ;  /* 0x0000000305047899 */ /* 0x000fe2000800063f */
[----:B------:R-:W-:Y:S01]  /*1740*/  VIADD R103, R103, UR6 ;  /* 0x0000000667677c36 */ /* 0x000fe20008000000 */
[----:B------:R-:W-:Y:S01]  /*1750*/  USEL UR5, URZ, 0x1, UP0 ;  /* 0x000000013f057887 */ /* 0x000fe20008000000 */
[----:B------:R-:W-:Y:S01]  /*1760*/  IMAD.WIDE R92, R3, 0x10, R92 ;  /* 0x00000010035c7825 */ /* 0x000fe200078e025c */
[----:B------:R-:W1:Y:S01]  /*1770*/  LDC R101, c[0x0][0x600] ;  /* 0x00018000ff657b82 */ /* 0x000e620000000800 */
[----:B------:R-:W-:-:S02]  /*1780*/  UIADD3 UR46, UR41, 0xa0, URZ ;  /* 0x000000a0292e7890 */ /* 0x000fc4000fffe03f */
[----:B------:R-:W-:Y:S01]  /*1790*/  IMAD.MOV.U32 R3, RZ, RZ, -0x1 ;  /* 0xffffffffff037424 */ /* 0x000fe200078e00ff */
[----:B------:R-:W-:Y:S01]  /*17a0*/  ULOP3.LUT UR4, UR4, 0x8, URZ, 0xc0, !UPT ;  /* 0x0000000804047892 */ /* 0x000fe2000f8ec03f */
[----:B------:R-:W-:Y:S01]  /*17b0*/  IMAD.U32 R105, RZ, RZ, UR5 ;  /* 0x00000005ff697e24 */ /* 0x000fe2000f8e00ff */
[----:B------:R-:W-:Y:S02]  /*17c0*/  ULEA UR43, UR43, UR46, 0x3 ;  /* 0x0000002e2b2b7291 */ /* 0x000fe4000f8e183f */
[-C--:B---3--:R-:W-:Y:S01]  /*17d0*/  SHF.L.U32 R3, R3, R98.reuse, RZ ;  /* 0x0000006203037219 */ /* 0x088fe200000006ff */
[----:B------:R-:W-:Y:S01]  /*17e0*/  ULOP3.LUT UR47, UR4, 0x8, URZ, 0x3c, !UPT ;  /* 0x00000008042f7892 */ /* 0x000fe2000f8e3c3f */
[C---:B----4-:R-:W-:Y:S01]  /*17f0*/  SHF.L.U64.HI R97, R96.reuse, 0x3, R97 ;  /* 0x0000000360617819 */ /* 0x050fe20000010261 */
[----:B------:R-:W-:Y:S01]  /*1800*/  IMAD.SHL.U32 R96, R96, 0x8, RZ ;  /* 0x0000000860607824 */ /* 0x000fe200078e00ff */
[----:B------:R-:W-:Y:S01]  /*1810*/  SHF.L.U32 R98, R5, R98, RZ ;  /* 0x0000006205627219 */ /* 0x000fe200000006ff */
[----:B------:R-:W-:Y:S01]  /*1820*/  ULOP3.LUT UR44, UR4, 0x18, URZ, 0x3c, !UPT ;  /* 0x00000018042c7892 */ /* 0x000fe2000f8e3c3f */
[----:B------:R-:W-:Y:S01]  /*1830*/  LOP3.LUT R102, RZ, R3, RZ, 0x33, !PT ;  /* 0x00000003ff667212 */ /* 0x000fe200078e33ff */
[----:B0-----:R-:W-:-:S02]  /*1840*/  IMAD R99, R4, -0x2, R99 ;  /* 0xfffffffe04637824 */ /* 0x001fc400078e0263 */
[----:B-1----:R-:W-:Y:S01]  /*1850*/  VIADD R101, R101, 0xffffffff ;  /* 0xffffffff65657836 */ /* 0x002fe20000000000 */
[----:B--2---:R-:W-:-:S07]  /*1860*/  SHF.L.U64.HI R100, R10, 0x1, R0 ;  /* 0x000000010a647819 */ /* 0x004fce0000010200 */
.L_x_167:
[----:B------:R-:W-:-:S04]  /*1870*/  SHF.L.U32 R0, R105, 0x1f, RZ ;  /* 0x0000001f69007819 */ /* 0x000fc800000006ff */
[----:B------:R-:W0:Y:S02]  /*1880*/  SYNCS.PHASECHK.TRANS64.TRYWAIT P0, [UR43+-0x8], R0 ;  /* 0xfffff800ff0075a7 */ /* 0x000e24000800016b */
[----:B01-34-:R-:W-:Y:S05]  /*1890*/  @!P0 BRA `(.L_x_20) ;  /* 0x0000006400948947 */ /* 0x01bfea0003800000 */
.L_x_194:
[----:B------:R-:W-:Y:S02]  /*18a0*/  ULDC UR4, c[0x0][0x28c] ;  /* 0x0000a30000047ab9 */ /* 0x000fe40000000800 */
[----:B------:R-:W-:-:S13]  /*18b0*/  ISETP.LT.AND P0, PT, RZ, UR4, PT ;  /* 0x00000004ff007c0c */ /* 0x000fda000bf01270 */
[----:B------:R-:W-:Y:S05]  /*18c0*/  @P0 BRA `(.L_x_21) ;  /* 0x0000000000400947 */ /* 0x000fea0003800000 */
[----:B0-----:R-:W-:Y:S01]  /*18d0*/  MOV R0, 0x0 ;  /* 0x0000000000007802 */ /* 0x001fe20000000f00 */
[----:B------:R-:W-:Y:S01]  /*18e0*/  ULDC.64 UR4, c[0x4][0x68] ;  /* 0x01001a0000047ab9 */ /* 0x000fe20000000a00 */
[----:B------:R-:W-:Y:S01]  /*18f0*/  ULDC.64 UR6, c[0x4][0x8] ;  /* 0x0100020000067ab9 */ /* 0x000fe20000000a00 */
[----:B------:R-:W-:Y:S01]  /*1900*/  IMAD.U32 R4, RZ, RZ, UR4 ;  /* 0x00000004ff047e24 */ /* 0x000fe2000f8e00ff */
[----:B------:R0:W1:Y:S01]  /*1910*/  LDC.64 R14, c[0x4][R0] ;  /* 0x01000000000e7b82 */ /* 0x0000620000000a00 */
[----:B------:R-:W-:Y:S01]  /*1920*/  IMAD.U32 R5, RZ, RZ, UR5 ;  /* 0x00000005ff057e24 */ /* 0x000fe2000f8e00ff */
[----:B------:R-:W-:Y:S01]  /*1930*/  ULDC.64 UR4, c[0x4][0x70] ;  /* 0x01001c0000047ab9 */ /* 0x000fe20000000a00 */
[----:B------:R-:W-:Y:S02]  /*1940*/  IMAD.U32 R10, RZ, RZ, UR6 ;  /* 0x00000006ff0a7e24 */ /* 0x000fe4000f8e00ff */
[----:B------:R-:W-:Y:S02]  /*1950*/  IMAD.U32 R6, RZ, RZ, UR4 ;  /* 0x00000004ff067e24 */ /* 0x000fe4000f8e00ff */
[----:B------:R-:W-:-:S02]  /*1960*/  IMAD.U32 R7, RZ, RZ, UR5 ;  /* 0x00000005ff077e24 */ /* 0x000fc4000f8e00ff */
[----:B------:R-:W-:Y:S02]  /*1970*/  IMAD.U32 R11, RZ, RZ, UR7 ;  /* 0x00000007ff0b7e24 */ /* 0x000fe4000f8e00ff */
[----:B------:R-:W-:Y:S02]  /*1980*/  IMAD.MOV.U32 R8, RZ, RZ, 0x1e1 ;  /* 0x000001e1ff087424 */ /* 0x000fe400078e00ff */
[----:B------:R-:W-:Y:S02]  /*1990*/  IMAD.MOV.U32 R12, RZ, RZ, 0x1 ;  /* 0x00000001ff0c7424 */ /* 0x000fe400078e00ff */
[----:B0-----:R-:W-:-:S07]  /*19a0*/  IMAD.MOV.U32 R13, RZ, RZ, RZ ;  /* 0x000000ffff0d7224 */ /* 0x001fce00078e00ff */
[----:B------:R-:W-:-:S07]  /*19b0*/  LEPC R20, `(.L_x_21) ;  /* 0x000000001014794e */ /* 0x000fce0000000000 */
[----:B-1---5:R-:W-:Y:S05]  /*19c0*/  CALL.ABS.NOINC R14 ;  /* 0x000000000e007343 */ /* 0x022fea0003c00000 */
.L_x_21:
[----:B------:R-:W-:-:S13]  /*19d0*/  ISETP.NE.AND P0, PT, R104, 0x3, PT ;  /* 0x000000036800780c */ /* 0x000fda0003f05270 */
[----:B------:R-:W-:Y:S05]  /*19e0*/  @!P0 BRA `(.L_x_22) ;  /* 0x0000000000048947 */ /* 0x000fea0003800000 */
[----:B------:R-:W-:Y:S01]  /*19f0*/  BPT.TRAP 0x1 ;  /* 0x000000040000795c */ /* 0x000fe20000300000 */
.L_x_22:
[----:B0-----:R-:W-:Y:S02]  /*1a00*/  IMAD.U32 R3, RZ, RZ, UR38 ;  /* 0x00000026ff037e24 */ /* 0x001fe4000f8e00ff */
[----:B------:R-:W-:-:S03]  /*1a10*/  IMAD.U32 R0, RZ, RZ, UR39 ;  /* 0x00000027ff007e24 */ /* 0x000fc6000f8e00ff */
[----:B------:R-:W-:Y:S02]  /*1a20*/  LEA R3, R3, UR41, 0x3 ;  /* 0x0000002903037c11 */ /* 0x000fe4000f8e18ff */
[----:B------:R-:W-:-:S04]  /*1a30*/  SHF.L.U32 R0, R0, 0x1f, RZ ;  /* 0x0000001f00007819 */ /* 0x000fc800000006ff */
[----:B------:R0:W1:Y:S01]  /*1a40*/  SYNCS.PHASECHK.TRANS64.TRYWAIT P1, [R3+URZ], R0 ;  /* 0x00000000030075a7 */ /* 0x000062000802017f */
[----:B------:R-:W-:Y:S05]  /*1a50*/  @!P0 BRA `(.L_x_23) ;  /* 0x0000000000048947 */ /* 0x000fea0003800000 */
[----:B------:R-:W-:Y:S01]  /*1a60*/  BPT.TRAP 0x1 ;  /* 0x000000040000795c */ /* 0x000fe20000300000 */
.L_x_23:
[----:B------:R-:W-:-:S05]  /*1a70*/  IMAD.U32 R4, RZ, RZ, UR42 ;  /* 0x0000002aff047e24 */ /* 0x000fca000f8e00ff */
[----:B------:R-:W-:Y:S01]  /*1a80*/  ISETP.GE.AND P2, PT, R4, 0x1, PT ;  /* 0x000000010400780c */ /* 0x000fe20003f46270 */
[----:B-1----:R-:W-:-:S12]  /*1a90*/  @P1 BRA `(.L_x_24) ;  /* 0x0000000000081947 */ /* 0x002fd80003800000 */
[----:B------:R-:W1:Y:S02]  /*1aa0*/  SYNCS.PHASECHK.TRANS64.TRYWAIT P1, [R3+URZ], R0 ;  /* 0x00000000030075a7 */ /* 0x000e64000802017f */
[----:B-1----:R-:W-:Y:S05]  /*1ab0*/  @!P1 BRA `(.L_x_25) ;  /* 0x0000006400249947 */ /* 0x002fea0003800000 */
.L_x_24:
[----:B------:R-:W-:Y:S05]  /*1ac0*/  WARPSYNC.ALL ;  /* 0x0000000000007948 */ /* 0x000fea0003800000 */
[----:B------:R-:W-:Y:S01]  /*1ad0*/  UIADD3 UR4, UR41, 0x180, URZ ;  /* 0x0000018029047890 */ /* 0x000fe2000fffe03f */
[----:B------:R-:W-:Y:S01]  /*1ae0*/  WARPGROUP.ARRIVE ;  /* 0x00000000000079c5 */ /* 0x000fe20000000000 */
[----:B------:R-:W-:Y:S02]  /*1af0*/  UIADD3 UR5, UR41, 0x12180, URZ ;  /* 0x0001218029057890 */ /* 0x000fe4000fffe03f */
[----:B------:R-:W-:Y:S02]  /*1b00*/  USHF.R.U32.HI UR4, URZ, 0x4, UR4 ;  /* 0x000000043f047899 */ /* 0x000fe40008011604 */
[----:B------:R-:W-:-:S02]  /*1b10*/  USHF.R.U32.HI UR5, URZ, 0x4, UR5 ;  /* 0x000000043f057899 */ /* 0x000fc40008011605 */
[----:B------:R-:W-:Y:S02]  /*1b20*/  ULOP3.LUT UR4, UR4, 0x3fff, URZ, 0xc0, !UPT ;  /* 0x00003fff04047892 */ /* 0x000fe4000f8ec03f */
[----:B------:R-:W-:Y:S02]  /*1b30*/  ULOP3.LUT UR5, UR5, 0x3fff, URZ, 0xc0, !UPT ;  /* 0x00003fff05057892 */ /* 0x000fe4000f8ec03f */
[----:B------:R-:W-:Y:S02]  /*1b40*/  ULOP3.LUT UR8, UR4, 0x10000, URZ, 0xfc, !UPT ;  /* 0x0001000004087892 */ /* 0x000fe4000f8efc3f */
[----:B------:R-:W-:Y:S02]  /*1b50*/  ULOP3.LUT UR9, UR5, 0x10000, URZ, 0xfc, !UPT ;  /* 0x0001000005097892 */ /* 0x000fe4000f8efc3f */
[----:B------:R-:W-:Y:S02]  /*1b60*/  ULEA UR10, UR38, UR8, 0x9 ;  /* 0x00000008260a7291 */ /* 0x000fe4000f8e483f */
[----:B------:R-:W-:Y:S01]  /*1b70*/  ULEA UR11, UR38, UR9, 0xa ;  /* 0x00000009260b7291 */ /* 0x000fe2000f8e503f */
[----:B------:R-:W-:Y:S01]  /*1b80*/  UMOV UR5, 0x40000040 ;  /* 0x4000004000057882 */ /* 0x000fe20000000000 */
[----:B------:R-:W-:-:S03]  /*1b90*/  UMOV UR7, 0x40000040 ;  /* 0x4000004000077882 */ /* 0x000fc60000000000 */
[----:B------:R-:W-:Y:S02]  /*1ba0*/  UMOV UR4, UR10 ;  /* 0x0000000a00047c82 */ /* 0x000fe40008000000 */
[----:B------:R-:W-:Y:S02]  /*1bb0*/  UMOV UR6, UR11 ;  /* 0x0000000b00067c82 */ /* 0x000fe40008000000 */
[----:B------:R-:W-:Y:S01]  /*1bc0*/  HGMMA.64x128x8.F32.TF32 R24, gdesc[UR4], RZ, !UPT, gsb0 ;  /* 0x05e00000041879f0 */ /* 0x000fe2000c0028ff */
[----:B------:R-:W-:Y:S02]  /*1bd0*/  UIADD3 UR4, UR10, 0x2, URZ ;  /* 0x000000020a047890 */ /* 0x000fe4000fffe03f */
[----:B------:R-:W-:Y:S01]  /*1be0*/  UIADD3 UR6, UR11, 0x2, URZ ;  /* 0x000000020b067890 */ /* 0x000fe2000fffe03f */
[----:B------:R-:W-:Y:S01]  /*1bf0*/  UMOV UR5, 0x40000040 ;  /* 0x4000004000057882 */ /* 0x000fe20000000000 */
[----:B------:R-:W-:Y:S01]  /*1c00*/  UMOV UR7, 0x40000040 ;  /* 0x4000004000077882 */ /* 0x000fe20000000000 */
[----:B------:R-:W-:-:S02]  /*1c10*/  WARPGROUP.DEPBAR.LE gsb0, 0x0 ;  /* 0x00008000000079c5 */ /* 0x000fc40000010000 */
[----:B------:R-:W-:-:S06]  /*1c20*/  WARPGROUP.ARRIVE ;  /* 0x00000000000079c5 */ /* 0x000fcc0000000000 */
[----:B------:R-:W-:Y:S01]  /*1c30*/  HGMMA.64x128x8.F32.TF32 R24, gdesc[UR4], R24, gsb0 ;  /* 0x05e00000041879f0 */ /* 0x000fe20008002818 */
[----:B------:R-:W-:Y:S02]  /*1c40*/  UIADD3 UR4, UR10, 0x4, URZ ;  /* 0x000000040a047890 */ /* 0x000fe4000fffe03f */
[----:B------:R-:W-:Y:S01]  /*1c50*/  UIADD3 UR6, UR11, 0x4, URZ ;  /* 0x000000040b067890 */ /* 0x000fe2000fffe03f */
[----:B------:R-:W-:Y:S01]  /*1c60*/  UMOV UR5, 0x40000040 ;  /* 0x4000004000057882 */ /* 0x000fe20000000000 */
[----:B------:R-:W-:Y:S01]  /*1c70*/  UMOV UR7, 0x40000040 ;  /* 0x4000004000077882 */ /* 0x000fe20000000000 */
[----:B------:R-:W-:Y:S02]  /*1c80*/  WARPGROUP.DEPBAR.LE gsb0, 0x0 ;  /* 0x00008000000079c5 */ /* 0x000fe40000010000 */
        /* <DEDUP_REMOVED lines=8> */
[----:B------:R-:W-:Y:S03]  /*1d10*/  HGMMA.64x128x8.F32.TF32 R24, gdesc[UR4], R24, gsb0 ;  /* 0x05e00000041879f0 */ /* 0x000fe60008002818 */
[----:B------:R-:W-:Y:S02]  /*1d20*/  WARPGROUP.DEPBAR.LE gsb0, 0x0 ;  /* 0x00008000000079c5 */ /* 0x000fe40000010000 */
[----:B------:R-:W-:Y:S05]  /*1d30*/  @!P2 BRA `(.L_x_26) ;  /* 0x000000040014a947 */ /* 0x000fea0003800000 */
[----:B------:R-:W-:Y:S01]  /*1d40*/  UIADD3 UR4, UR38, 0x1, URZ ;  /* 0x0000000126047890 */ /* 0x000fe2000fffe03f */
[----:B01----:R-:W-:Y:S02]  /*1d50*/  IMAD.U32 R0, RZ, RZ, UR42 ;  /* 0x0000002aff007e24 */ /* 0x003fe4000f8e00ff */
[----:B------:R-:W-:Y:S01]  /*1d60*/  IMAD.U32 R3, RZ, RZ, UR38 ;  /* 0x00000026ff037e24 */ /* 0x000fe2000f8e00ff */
[----:B------:R-:W-:-:S04]  /*1d70*/  UISETP.NE.AND UP0, UPT, UR4, 0x9, UPT ;  /* 0x000000090400788c */ /* 0x000fc8000bf05270 */
[----:B------:R-:W-:Y:S02]  /*1d80*/  USEL UR5, URZ, 0x1, UP0 ;  /* 0x000000013f057887 */ /* 0x000fe40008000000 */
[----:B------:R-:W-:Y:S02]  /*1d90*/  USEL UR10, UR4, URZ, UP0 ;  /* 0x0000003f040a7287 */ /* 0x000fe40008000000 */
[----:B------:R-:W-:-:S06]  /*1da0*/  ULOP3.LUT UR5, UR39, UR5, URZ, 0x3c, !UPT ;  /* 0x0000000527057292 */ /* 0x000fcc000f8e3c3f */
[----:B------:R-:W-:-:S07]  /*1db0*/  IMAD.U32 R6, RZ, RZ, UR5 ;  /* 0x00000005ff067e24 */ /* 0x000fce000f8e00ff */
.L_x_33:
[----:B------:R-:W-:Y:S05]  /*1dc0*/  @!P0 BRA `(.L_x_27) ;  /* 0x0000000000048947 */ /* 0x000fea0003800000 */
[----:B------:R-:W-:Y:S01]  /*1dd0*/  BPT.TRAP 0x1 ;  /* 0x000000040000795c */ /* 0x000fe20000300000 */
.L_x_27:
[----:B------:R-:W-:Y:S01]  /*1de0*/  ULEA UR4, UR10, UR41, 0x3 ;  /* 0x000000290a047291 */ /* 0x000fe2000f8e183f */
[----:B------:R-:W-:-:S08]  /*1df0*/  SHF.L.U32 R4, R6, 0x1f, RZ ;  /* 0x0000001f06047819 */ /* 0x000fd000000006ff */
[----:B------:R0:W1:Y:S01]  /*1e00*/  SYNCS.PHASECHK.TRANS64.TRYWAIT P1, [UR4], R4 ;  /* 0x00000004ff0075a7 */ /* 0x0000620008020144 */
[----:B------:R-:W-:Y:S05]  /*1e10*/  @!P0 BRA `(.L_x_28) ;  /* 0x0000000000048947 */ /* 0x000fea0003800000 */
[----:B------:R-:W-:Y:S01]  /*1e20*/  BPT.TRAP 0x1 ;  /* 0x000000040000795c */ /* 0x000fe20000300000 */
.L_x_28:
[----:B-1----:R-:W-:Y:S05]  /*1e30*/  @P1 BRA `(.L_x_29) ;  /* 0x0000000000081947 */ /* 0x002fea0003800000 */
[----:B------:R-:W1:Y:S02]  /*1e40*/  SYNCS.PHASECHK.TRANS64.TRYWAIT P1, [UR4], R4 ;  /* 0x00000004ff0075a7 */ /* 0x000e640008020144 */
[----:B-1----:R-:W-:Y:S05]  /*1e50*/  @!P1 BRA `(.L_x_30) ;  /* 0x0000006000509947 */ /* 0x002fea0003800000 */
.L_x_29:
[----:B------:R-:W-:Y:S01]  /*1e60*/  ULEA UR11, UR10, UR8, 0x9 ;  /* 0x000000080a0b7291 */ /* 0x000fe2000f8e483f */
[----:B------:R-:W-:Y:S01]  /*1e70*/  WARPGROUP.ARRIVE ;  /* 0x00000000000079c5 */ /* 0x000fe20000000000 */
[----:B------:R-:W-:Y:S01]  /*1e80*/  ULEA UR12, UR10, UR9, 0xa ;  /* 0x000000090a0c7291 */ /* 0x000fe2000f8e503f */
[----:B------:R-:W-:Y:S01]  /*1e90*/  UMOV UR5, 0x40000040 ;  /* 0x4000004000057882 */ /* 0x000fe20000000000 */
[----:B------:R-:W-:-:S03]  /*1ea0*/  UMOV UR7, 0x40000040 ;  /* 0x4000004000077882 */ /* 0x000fc60000000000 */
[----:B------:R-:W-:Y:S02]  /*1eb0*/  UMOV UR4, UR11 ;  /* 0x0000000b00047c82 */ /* 0x000fe40008000000 */
[----:B------:R-:W-:Y:S02]  /*1ec0*/  UMOV UR6, UR12 ;  /* 0x0000000c00067c82 */ /* 0x000fe40008000000 */
[----:B------:R-:W-:Y:S01]  /*1ed0*/  HGMMA.64x128x8.F32.TF32 R24, gdesc[UR4], R24, gsb0 ;  /* 0x05e00000041879f0 */ /* 0x000fe20008002818 */
        /* <DEDUP_REMOVED lines=23> */
[----:B------:R-:W-:Y:S01]  /*2050*/  BPT.TRAP 0x1 ;  /* 0x000000040000795c */ /* 0x000fe20000300000 */
.L_x_31:
[----:B------:R-:W-:-:S13]  /*2060*/  ISETP.NE.AND P1, PT, R89, RZ, PT ;  /* 0x000000ff5900720c */ /* 0x000fda0003f25270 */
[----:B01----:R-:W-:-:S05]  /*2070*/  @P1 LEA R4, R3, UR41, 0x3 ;  /* 0x0000002903041c11 */ /* 0x003fca000f8e18ff */
[----:B------:R-:W-:-:S05]  /*2080*/  @P1 VIADD R5, R4, 0x48 ;  /* 0x0000004804051836 */ /* 0x000fca0000000000 */
[----:B------:R-:W-:-:S04]  /*2090*/  @P1 PRMT R5, R88, 0x654, R5 ;  /* 0x0000065458051816 */ /* 0x000fc80000000005 */
[----:B------:R0:W-:Y:S01]  /*20a0*/  @P1 SYNCS.ARRIVE.TRANS64.RED.A1T0 RZ, [R5+URZ], RZ ;  /* 0x000000ff05ff19a7 */ /* 0x0001e2000810043f */
[----:B------:R-:W-:-:S13]  /*20b0*/  ISETP.GT.U32.AND P1, PT, R23, 0x1, PT ;  /* 0x000000011700780c */ /* 0x000fda0003f24070 */
[----:B0-----:R-:W-:Y:S05]  /*20c0*/  @P1 BRA `(.L_x_32) ;  /* 0x0000000000041947 */ /* 0x001fea0003800000 */
[----:B------:R-:W-:Y:S01]  /*20d0*/  BPT.TRAP 0x1 ;  /* 0x000000040000795c */ /* 0x000fe20000300000 */
.L_x_32:
[----:B------:R-:W-:Y:S01]  /*20e0*/  UIADD3 UR10, UR10, 0x1, URZ ;  /* 0x000000010a0a7890 */ /* 0x000fe2000fffe03f */
[C---:B------:R-:W-:Y:S01]  /*20f0*/  ISETP.GT.AND P2, PT, R0.reuse, 0x1, PT ;  /* 0x000000010000780c */ /* 0x040fe20003f44270 */
[----:B------:R-:W-:Y:S02]  /*2100*/  VIADD R3, R3, 0x1 ;  /* 0x0000000103037836 */ /* 0x000fe40000000000 */
[----:B------:R-:W-:Y:S01]  /*2110*/  UISETP.NE.AND UP0, UPT, UR10, 0x9, UPT ;  /* 0x000000090a00788c */ /* 0x000fe2000bf05270 */
[----:B------:R-:W-:Y:S02]  /*2120*/  VIADD R0, R0, 0xffffffff ;  /* 0xffffffff00007836 */ /* 0x000fe40000000000 */
[C---:B------:R-:W-:Y:S01]  /*2130*/  ISETP.NE.AND P1, PT, R3.reuse, 0x9, PT ;  /* 0x000000090300780c */ /* 0x040fe20003f25270 */
[----:B------:R-:W-:Y:S02]  /*2140*/  USEL UR4, URZ, 0x1, UP0 ;  /* 0x000000013f047887 */ /* 0x000fe40008000000 */
[----:B------:R-:W-:Y:S01]  /*2150*/  USEL UR10, UR10, URZ, UP0 ;  /* 0x0000003f0a0a7287 */ /* 0x000fe20008000000 */
[----:B------:R-:W-:-:S03]  /*2160*/  SEL R3, R3, RZ, P1 ;  /* 0x000000ff03037207 */ /* 0x000fc60000800000 */
[----:B------:R-:W-:Y:S01]  /*2170*/  LOP3.LUT R6, R6, UR4, RZ, 0x3c, !PT ;  /* 0x0000000406067c12 */ /* 0x000fe2000f8e3cff */
[----:B------:R-:W-:Y:S07]  /*2180*/  @P2 BRA `(.L_x_33) ;  /* 0xfffffffc000c2947 */ /* 0x000fee000383ffff */
.L_x_26:
[----:B01----:R-:W0:Y:S01]  /*2190*/  LDC R0, c[0x0][0x28c] ;  /* 0x0000a300ff007b82 */ /* 0x003e220000000800 */
[----:B------:R-:W-:-:S04]  /*21a0*/  IMAD.U32 R3, RZ, RZ, UR47 ;  /* 0x0000002fff037e24 */ /* 0x000fc8000f8e00ff */
[----:B------:R1:W-:Y:S01]  /*21b0*/  SYNCS.ARRIVE.TRANS64.A1T0 RZ, [R3+UR46], RZ ;  /* 0x000000ff03ff79a7 */ /* 0x0003e2000810002e */
[----:B0-----:R-:W-:-:S13]  /*21c0*/  ISETP.GE.AND P1, PT, R0, 0x1, PT ;  /* 0x000000010000780c */ /* 0x001fda0003f26270 */
[----:B-1----:R-:W-:Y:S05]  /*21d0*/  @!P1 BRA `(.L_x_34) ;  /* 0x0000000000449947 */ /* 0x002fea0003800000 */
[----:B------:R-:W-:Y:S05]  /*21e0*/  @!P0 BRA `(.L_x_35) ;  /* 0x0000000000048947 */ /* 0x000fea0003800000 */
[----:B------:R-:W-:Y:S01]  /*21f0*/  BPT.TRAP 0x1 ;  /* 0x000000040000795c */ /* 0x000fe20000300000 */
.L_x_35:
[----:B------:R-:W-:-:S13]  /*2200*/  ISETP.NE.AND P0, PT, R89, RZ, PT ;  /* 0x000000ff5900720c */ /* 0x000fda0003f05270 */
[----:B------:R-:W-:-:S05]  /*2210*/  VOTEU.ANY UP0, P0 ;  /* 0x00000000003f7886 */ /* 0x000fca0000000100 */
[----:B------:R-:W-:-:S06]  /*2220*/  @UP0 UIADD3 UR4, UR38, UR42, URZ ;  /* 0x0000002a26040290 */ /* 0x000fcc000fffe03f */
[----:B------:R-:W-:Y:S02]  /*2230*/  IMAD.U32 R4, RZ, RZ, UR4 ;  /* 0x00000004ff047e24 */ /* 0x000fe4000f8e00ff */
[----:B------:R-:W-:Y:S02]  /*2240*/  IMAD.U32 R3, RZ, RZ, UR4 ;  /* 0x00000004ff037e24 */ /* 0x000fe4000f8e00ff */
[----:B------:R-:W-:-:S05]  /*2250*/  @P0 IMAD.WIDE.U32 R4, R4, 0x38e38e39, RZ ;  /* 0x38e38e3904040825 */ /* 0x000fca00078e00ff */
[----:B------:R-:W-:-:S05]  /*2260*/  @P0 SHF.R.U32.HI R0, RZ, 0x1, R5 ;  /* 0x00000001ff000819 */ /* 0x000fca0000011605 */
[----:B------:R-:W-:-:S05]  /*2270*/  @P0 IMAD R0, R0, -0x9, R3 ;  /* 0xfffffff700000824 */ /* 0x000fca00078e0203 */
[----:B------:R-:W-:-:S05]  /*2280*/  @P0 LEA R0, R0, UR41, 0x3 ;  /* 0x0000002900000c11 */ /* 0x000fca000f8e18ff */
[----:B------:R-:W-:-:S05]  /*2290*/  @P0 VIADD R3, R0, 0x48 ;  /* 0x0000004800030836 */ /* 0x000fca0000000000 */
[----:B------:R-:W-:-:S04]  /*22a0*/  @P0 PRMT R3, R88, 0x654, R3 ;  /* 0x0000065458030816 */ /* 0x000fc80000000003 */
[----:B------:R0:W-:Y:S01]  /*22b0*/  @P0 SYNCS.ARRIVE.TRANS64.RED.A1T0 RZ, [R3+URZ], RZ ;  /* 0x000000ff03ff09a7 */ /* 0x0001e2000810043f */
[----:B------:R-:W-:-:S13]  /*22c0*/  ISETP.GT.U32.AND P0, PT, R23, 0x1, PT ;  /* 0x000000011700780c */ /* 0x000fda0003f04070 */
[----:B0-----:R-:W-:Y:S05]  /*22d0*/  @P0 BRA `(.L_x_34) ;  /* 0x0000000000040947 */ /* 0x001fea0003800000 */
[----:B------:R-:W-:Y:S01]  /*22e0*/  BPT.TRAP 0x1 ;  /* 0x000000040000795c */ /* 0x000fe20000300000 */
.L_x_34:
[----:B------:R-:W-:Y:S01]  /*22f0*/  SHF.L.U32 R0, R105, 0x1f, RZ ;  /* 0x0000001f69007819 */ /* 0x000fe200000006ff */
[----:B------:R-:W-:Y:S01]  /*2300*/  UIADD3 UR38, UR38, UR45, URZ ;  /* 0x0000002d26267290 */ /* 0x000fe2000fffe03f */
[----:B------:R-:W-:Y:S01]  /*2310*/  SHF.R.S32.HI R9, RZ, 0x1f, R19 ;  /* 0x0000001fff097819 */ /* 0x000fe20000011413 */
[----:B------:R-:W-:Y:S01]  /*2320*/  UISETP.GE.U32.AND UP1, UPT, UR45, 0x9, UPT ;  /* 0x000000092d00788c */ /* 0x000fe2000bf26070 */
[----:B------:R-:W0:Y:S01]  /*2330*/  SYNCS.PHASECHK.TRANS64.TRYWAIT P0, [UR43+0x8], R0 ;  /* 0x00000800ff0075a7 */ /* 0x000e22000800016b */
[----:B------:R-:W-:-:S04]  /*2340*/  UISETP.GT.U32.AND UP0, UPT, UR38, 0x8, UPT ;  /* 0x000000082600788c */ /* 0x000fc8000bf04070 */
[----:B------:R-:W-:-:S04]  /*2350*/  UISETP.LT.U32.AND UP0, UPT, UR45, 0x9, UP0 ;  /* 0x000000092d00788c */ /* 0x000fc80008701070 */
[----:B------:R-:W-:Y:S02]  /*2360*/  USEL UR6, URZ, 0x1, !UP0 ;  /* 0x000000013f067887 */ /* 0x000fe4000c000000 */
[----:B------:R-:W-:Y:S02]  /*2370*/  @UP1 UIMAD.WIDE.U32 UR4, UR38, 0x38e38e39, URZ ;  /* 0x38e38e39260418a5 */ /* 0x000fe4000f8e003f */
[----:B------:R-:W-:Y:S02]  /*2380*/  ULOP3.LUT UR39, UR39, UR6, URZ, 0x3c, !UPT ;  /* 0x0000000627277292 */ /* 0x000fe4000f8e3c3f */
[----:B------:R-:W-:-:S04]  /*2390*/  @UP1 USHF.R.U32.HI UR4, URZ, 0x1, UR5 ;  /* 0x000000013f041899 */ /* 0x000fc80008011605 */
[----:B------:R-:W-:Y:S01]  /*23a0*/  @UP1 ULOP3.LUT UR39, UR39, 0x1, UR4, 0x78, !UPT ;  /* 0x0000000127271892 */ /* 0x000fe2000f8e7804 */
[----:B0-----:R-:W-:Y:S11]  /*23b0*/  @!P0 BRA `(.L_x_36) ;  /* 0x0000005c00108947 */ /* 0x001ff60003800000 */
.L_x_195:
[----:B------:R-:W-:Y:S01]  /*23c0*/  ULDC.64 UR4, c[0x0][0x5d0] ;  /* 0x0001740000047ab9 */ /* 0x000fe20000000a00 */
[----:B------:R-:W-:Y:S01]  /*23d0*/  ULDC UR6, c[0x0][0x284] ;  /* 0x0000a10000067ab9 */ /* 0x000fe20000000800 */
[----:B0-----:R-:W-:Y:S02]  /*23e0*/  IMAD R0, R9, UR4, RZ ;  /* 0x0000000409007c24 */ /* 0x001fe4000f8e02ff */
[----:B------:R-:W-:Y:S02]  /*23f0*/  IMAD.SHL.U32 R12, R18, 0x80, RZ ;  /* 0x00000080120c7824 */ /* 0x000fe400078e00ff */
[C---:B------:R-:W-:Y:S02]  /*2400*/  IMAD R3, R19.reuse, UR5, R0 ;  /* 0x0000000513037c24 */ /* 0x040fe4000f8e0200 */
[----:B------:R-:W-:Y:S01]  /*2410*/  IMAD.SHL.U32 R0, R22, 0x40, RZ ;  /* 0x0000004016007824 */ /* 0x000fe200078e00ff */
[----:B------:R-:W-:Y:S01]  /*2420*/  SHF.R.S32.HI R13, RZ, 0x1f, R12 ;  /* 0x0000001fff0d7819 */ /* 0x000fe2000001140c */
[----:B------:R-:W-:Y:S01]  /*2430*/  IMAD.WIDE.U32 R4, R19, UR4, R94 ;  /* 0x0000000413047c25 */ /* 0x000fe2000f8e005e */
[----:B------:R-:W-:-:S02]  /*2440*/  ULDC.64 UR4, c[0x0][0x5c8] ;  /* 0x0001720000047ab9 */ /* 0x000fc40000000a00 */
[----:B------:R-:W-:Y:S01]  /*2450*/  ISETP.GE.AND P0, PT, R0, UR6, PT ;  /* 0x0000000600007c0c */ /* 0x000fe2000bf06270 */
[----:B------:R-:W-:Y:S01]  /*2460*/  ULDC UR6, c[0x0][0x288] ;  /* 0x0000a20000067ab9 */ /* 0x000fe20000000800 */
[----:B------:R-:W-:Y:S01]  /*2470*/  IADD3 R4, P1, R12, R4, RZ ;  /* 0x000000040c047210 */ /* 0x000fe20007f3e0ff */
[----:B------:R-:W-:Y:S01]  /*2480*/  IMAD.WIDE R20, R22, 0x40, R92 ;  /* 0x0000004016147825 */ /* 0x000fe200078e025c */
[----:B------:R-:W-:Y:S02]  /*2490*/  ISETP.GE.OR P0, PT, R12, UR6, P0 ;  /* 0x000000060c007c0c */ /* 0x000fe40008706670 */
[----:B------:R-:W-:Y:S01]  /*24a0*/  IADD3.X R5, R13, R5, R3, P1, !PT ;  /* 0x000000050d057210 */ /* 0x000fe20000ffe403 */
[----:B------:R-:W-:-:S04]  /*24b0*/  IMAD R7, R21, UR4, RZ ;  /* 0x0000000415077c24 */ /* 0x000fc8000f8e02ff */
[C---:B------:R-:W-:Y:S02]  /*24c0*/  IMAD R7, R20.reuse, UR5, R7 ;  /* 0x0000000514077c24 */ /* 0x040fe4000f8e0207 */
[----:B------:R-:W-:-:S04]  /*24d0*/  IMAD.WIDE.U32 R106, R20, UR4, R4 ;  /* 0x00000004146a7c25 */ /* 0x000fc8000f8e0004 */
[----:B------:R-:W-:Y:S05]  /*24e0*/  @P0 BRA `(.L_x_37) ;  /* 0x0000003c00d80947 */ /* 0x000fea0003800000 */
[----:B-----5:R-:W-:Y:S01]  /*24f0*/  FSETP.NEU.AND P1, PT, R91, RZ, PT ;  /* 0x000000ff5b00720b */ /* 0x020fe20003f2d000 */
[----:B------:R-:W-:Y:S01]  /*2500*/  IMAD.IADD R3, R99, 0x1, -R12 ;  /* 0x0000000163037824 */ /* 0x000fe200078e0a0c */
[----:B------:R-:W-:Y:S01]  /*2510*/  BSSY B0, `(.L_x_37) ;  /* 0x00003f3000007945 */ /* 0x000fe20003800000 */
[----:B------:R-:W-:Y:S02]  /*2520*/  IMAD.IADD R0, R103, 0x1, -R0 ;  /* 0x0000000167007824 */ /* 0x000fe400078e0a00 */
[----:B------:R-:W-:Y:S01]  /*2530*/  IMAD.IADD R115, R107, 0x1, R7 ;  /* 0x000000016b737824 */ /* 0x000fe200078e0207 */
[----:B------:R-:W-:-:S04]  /*2540*/  ISETP.GT.AND P0, PT, R3, RZ, PT ;  /* 0x000000ff0300720c */ /* 0x000fc80003f04270 */
[----:B------:R-:W-:-:S03]  /*2550*/  ISETP.GT.AND P2, PT, R0, RZ, P0 ;  /* 0x000000ff0000720c */ /* 0x000fc60000744270 */
[----:B------:R-:W-:Y:S10]  /*2560*/  @!P1 BRA `(.L_x_38) ;  /* 0x0000002c001c9947 */ /* 0x000ff40003800000 */
[----:B------:R-:W0:Y:S01]  /*2570*/  LDC.64 R108, c[0x0][0x5b8] ;  /* 0x00016e00ff6c7b82 */ /* 0x000e220000000a00 */
[----:B------:R-:W-:-:S07]  /*2580*/  ULDC.64 UR4, c[0x0][0x5c0] ;  /* 0x0001700000047ab9 */ /* 0x000fce0000000a00 */
[----:B------:R-:W1:Y:S08]  /*2590*/  LDC.64 R110, c[0x0][0x5b0] ;  /* 0x00016c00ff6e7b82 */ /* 0x000e700000000a00 */
[----:B------:R-:W2:Y:S01]  /*25a0*/  LDC.64 R112, c[0x0][0x5a8] ;  /* 0x00016a00ff707b82 */ /* 0x000ea20000000a00 */
[-C--:B0-----:R-:W-:Y:S02]  /*25b0*/  IMAD R6, R9, R108.reuse, RZ ;  /* 0x0000006c09067224 */ /* 0x081fe400078e02ff */
[----:B------:R-:W-:-:S04]  /*25c0*/  IMAD.WIDE.U32 R4, R19, R108, R94 ;  /* 0x0000006c13047225 */ /* 0x000fc800078e005e */
[----:B------:R-:W-:Y:S01]  /*25d0*/  IMAD R107, R19, R109, R6 ;  /* 0x0000006d136b7224 */ /* 0x000fe200078e0206 */
[----:B------:R-:W-:Y:S01]  /*25e0*/  IADD3 R6, P1, R12, R4, RZ ;  /* 0x000000040c067210 */ /* 0x000fe20007f3e0ff */
[----:B-1----:R-:W-:-:S03]  /*25f0*/  IMAD R4, R21, R110, RZ ;  /* 0x0000006e15047224 */ /* 0x002fc600078e02ff */
[----:B------:R-:W-:Y:S01]  /*2600*/  IADD3.X R7, R13, R5, R107, P1, !PT ;  /* 0x000000050d077210 */ /* 0x000fe20000ffe46b */
[C---:B------:R-:W-:Y:S02]  /*2610*/  IMAD R21, R20.reuse, R111, R4 ;  /* 0x0000006f14157224 */ /* 0x040fe400078e0204 */
[----:B------:R-:W-:-:S04]  /*2620*/  IMAD.WIDE.U32 R4, R20, R110, R6 ;  /* 0x0000006e14047225 */ /* 0x000fc800078e0006 */
[----:B------:R-:W-:Y:S01]  /*2630*/  IMAD.IADD R5, R5, 0x1, R21 ;  /* 0x0000000105057824 */ /* 0x000fe200078e0215 */
[----:B--2---:R-:W-:-:S04]  /*2640*/  LEA R10, P1, R4, R112, 0x2 ;  /* 0x00000070040a7211 */ /* 0x004fc800078210ff */
[----:B------:R-:W-:-:S05]  /*2650*/  LEA.HI.X R11, R4, R113, R5, 0x2, P1 ;  /* 0x00000071040b7211 */ /* 0x000fca00008f1405 */
[----:B------:R0:W2:Y:S01]  /*2660*/  @P2 LDG.E.LTC128B R18, desc[UR36][R10.64] ;  /* 0x000000240a122981 */ /* 0x0000a2000c1e1920 */
[----:B------:R-:W-:Y:S01]  /*2670*/  IMAD.WIDE.U32 R4, R20, R110, R12 ;  /* 0x0000006e14047225 */ /* 0x000fe200078e000c */
[----:B------:R-:W-:Y:S01]  /*2680*/  LEA R8, P3, R106, UR4, 0x2 ;  /* 0x000000046a087c11 */ /* 0x000fe2000f8610ff */
[----:B------:R-:W-:Y:S01]  /*2690*/  BSSY B1, `(.L_x_39) ;  /* 0x0000014000017945 */ /* 0x000fe20003800000 */
[----:B------:R-:W-:Y:S02]  /*26a0*/  IADD3 R14, P1, R94, R4, RZ ;  /* 0x000000045e0e7210 */ /* 0x000fe40007f3e0ff */
[----:B------:R-:W-:Y:S02]  /*26b0*/  LEA.HI.X R9, R106, UR5, R115, 0x2, P3 ;  /* 0x000000056a097c11 */ /* 0x000fe400098f1473 */
[----:B------:R-:W-:Y:S01]  /*26c0*/  IADD3.X R15, R95, R21, R5, P1, !PT ;  /* 0x000000155f0f7210 */ /* 0x000fe20000ffe405 */
[----:B0-----:R-:W-:Y:S01]  /*26d0*/  IMAD.SHL.U32 R10, R110, 0x8, RZ ;  /* 0x000000086e0a7824 */ /* 0x001fe200078e00ff */
[----:B------:R-:W-:-:S02]  /*26e0*/  ISETP.GT.AND P1, PT, R3, 0x1, PT ;  /* 0x000000010300780c */ /* 0x000fc40003f24270 */
[----:B------:R-:W-:Y:S01]  /*26f0*/  SHF.L.U64.HI R11, R110, 0x3, R111 ;  /* 0x000000036e0b7819 */ /* 0x000fe2000001026f */
[----:B------:R-:W-:Y:S01]  /*2700*/  IMAD.WIDE.U32 R14, R19, R108, R14 ;  /* 0x0000006c130e7225 */ /* 0x000fe200078e000e */
[----:B------:R-:W-:-:S03]  /*2710*/  ISETP.GT.AND P3, PT, R0, RZ, P1 ;  /* 0x000000ff0000720c */ /* 0x000fc60000f64270 */
[----:B------:R-:W-:Y:S01]  /*2720*/  IMAD.WIDE.U32 R10, R20, R110, R10 ;  /* 0x0000006e140a7225 */ /* 0x000fe200078e000a */
[----:B--2---:R-:W-:-:S05]  /*2730*/  LOP3.LUT R4, R18, 0xffffe000, RZ, 0xc0, !PT ;  /* 0xffffe00012047812 */ /* 0x004fca00078ec0ff */
[----:B------:R-:W-:Y:S01]  /*2740*/  FMUL R5, R4, R91 ;  /* 0x0000005b04057220 */ /* 0x000fe20000400000 */
[----:B------:R-:W-:-:S03]  /*2750*/  LEA R4, P4, R14, R112, 0x2 ;  /* 0x000000700e047211 */ /* 0x000fc600078810ff */
[----:B------:R-:W-:Y:S01]  /*2760*/  FFMA R109, R24, R90, R5 ;  /* 0x0000005a186d7223 */ /* 0x000fe20000000005 */
[----:B------:R-:W-:-:S04]  /*2770*/  IMAD.IADD R5, R107, 0x1, R15 ;  /* 0x000000016b057824 */ /* 0x000fc800078e020f */
[----:B------:R-:W-:Y:S02]  /*2780*/  F2FP.TF32.F32.PACK_B R109, R109 ;  /* 0x0000006dff6d723e */ /* 0x000fe400024050ff */
[----:B------:R-:W-:-:S03]  /*2790*/  LEA.HI.X R5, R14, R113, R5, 0x2, P4 ;  /* 0x000000710e057211 */ /* 0x000fc600020f1405 */
[----:B------:R0:W-:Y:S01]  /*27a0*/  @P2 STG.E desc[UR36][R8.64], R109 ;  /* 0x0000006d08002986 */ /* 0x0001e2000c101924 */
[----:B------:R-:W-:Y:S05]  /*27b0*/  @!P3 BRA `(.L_x_40) ;  /* 0x000000000004b947 */ /* 0x000fea0003800000 */
[----:B------:R1:W5:Y:S02]  /*27c0*/  LDG.E.LTC128B R18, desc[UR36][R4.64+0x4] ;  /* 0x0000042404127981 */ /* 0x000364000c1e1920 */
.L_x_40:
[----:B------:R-:W-:Y:S05]  /*27d0*/  BSYNC B1 ;  /* 0x0000000000017941 */ /* 0x000fea0003800000 */
.L_x_39:
[----:B-----5:R-:W-:Y:S01]  /*27e0*/  LOP3.LUT R14, R18, 0xffffe000, RZ, 0xc0, !PT ;  /* 0xffffe000120e7812 */ /* 0x020fe200078ec0ff */
[----:B------:R-:W-:Y:S01]  /*27f0*/  IMAD.IADD R21, R21, 0x1, R11 ;  /* 0x0000000115157824 */ /* 0x000fe200078e020b */
[----:B------:R-:W-:Y:S02]  /*2800*/  IADD3 R6, P2, R6, R10, RZ ;  /* 0x0000000a06067210 */ /* 0x000fe40007f5e0ff */
[----:B------:R-:W-:Y:S01]  /*2810*/  ISETP.GT.AND P0, PT, R0, 0x8, P0 ;  /* 0x000000080000780c */ /* 0x000fe20000704270 */
[----:B------:R-:W-:Y:S02]  /*2820*/  FMUL R14, R14, R91 ;  /* 0x0000005b0e0e7220 */ /* 0x000fe40000400000 */
[----:B------:R-:W-:Y:S02]  /*2830*/  IMAD.X R7, R21, 0x1, R7, P2 ;  /* 0x0000000115077824 */ /* 0x000fe400010e0607 */
[----:B------:R-:W-:Y:S01]  /*2840*/  FFMA R25, R25, R90, R14 ;  /* 0x0000005a19197223 */ /* 0x000fe2000000000e */
[----:B------:R-:W-:-:S04]  /*2850*/  LEA R14, P2, R6, R112, 0x2 ;  /* 0x00000070060e7211 */ /* 0x000fc800078410ff */
[----:B------:R-:W-:Y:S01]  /*2860*/  LEA.HI.X R15, R6, R113, R7, 0x2, P2 ;  /* 0x00000071060f7211 */ /* 0x000fe200010f1407 */
[----:B------:R-:W-:Y:S01]  /*2870*/  @P3 IMAD.MOV.U32 R6, RZ, RZ, R8 ;  /* 0x000000ffff063224 */ /* 0x000fe200078e0008 */
[----:B------:R-:W-:Y:S01]  /*2880*/  F2FP.TF32.F32.PACK_B R25, R25 ;  /* 0x00000019ff19723e */ /* 0x000fe200024050ff */
[----:B------:R-:W-:-:S05]  /*2890*/  @P3 IMAD.MOV.U32 R7, RZ, RZ, R9 ;  /* 0x000000ffff073224 */ /* 0x000fca00078e0009 */
[----:B------:R2:W-:Y:S04]  /*28a0*/  @P3 STG.E desc[UR36][R6.64+0x4], R25 ;  /* 0x0000041906003986 */ /* 0x0005e8000c101924 */
[----:B------:R-:W3:Y:S01]  /*28b0*/  @P0 LDG.E.LTC128B R18, desc[UR36][R14.64] ;  /* 0x000000240e120981 */ /* 0x000ee2000c1e1920 */
[----:B------:R-:W-:Y:S01]  /*28c0*/  IADD3 R12, P2, P3, R94, R10, R12 ;  /* 0x0000000a5e0c7210 */ /* 0x000fe20007b5e00c */
[----:B------:R-:W-:Y:S01]  /*28d0*/  BSSY B1, `(.L_x_41) ;  /* 0x0000011000017945 */ /* 0x000fe20003800000 */
[----:B------:R-:W-:Y:S02]  /*28e0*/  ISETP.GT.AND P1, PT, R0, 0x8, P1 ;  /* 0x000000080000780c */ /* 0x000fe40000f24270 */
[----:B------:R-:W-:-:S03]  /*28f0*/  IADD3.X R13, R95, R21, R13, P2, P3 ;  /* 0x000000155f0d7210 */ /* 0x000fc600017e640d */
[----:B------:R-:W-:Y:S01]  /*2900*/  IMAD.WIDE.U32 R12, R19, R108, R12 ;  /* 0x0000006c130c7225 */ /* 0x000fe200078e000c */
[----:B------:R-:W-:-:S03]  /*2910*/  SHF.L.U64.HI R19, R96, 0x2, R97 ;  /* 0x0000000260137819 */ /* 0x000fc60000010261 */
[----:B------:R-:W-:Y:S01]  /*2920*/  IMAD.IADD R13, R107, 0x1, R13 ;  /* 0x000000016b0d7824 */ /* 0x000fe200078e020d */
[----:B--2---:R-:W-:-:S04]  /*2930*/  LEA R6, P3, R12, R112, 0x2 ;  /* 0x000000700c067211 */ /* 0x004fc800078610ff */
[----:B------:R-:W-:Y:S02]  /*2940*/  LEA.HI.X R7, R12, R113, R13, 0x2, P3 ;  /* 0x000000710c077211 */ /* 0x000fe400018f140d */
[----:B---3--:R-:W-:-:S05]  /*2950*/  LOP3.LUT R10, R18, 0xffffe000, RZ, 0xc0, !PT ;  /* 0xffffe000120a7812 */ /* 0x008fca00078ec0ff */
[----:B------:R-:W-:Y:S01]  /*2960*/  FMUL R11, R10, R91 ;  /* 0x0000005b0a0b7220 */ /* 0x000fe20000400000 */
[----:B------:R-:W-:-:S03]  /*2970*/  LEA R10, P2, R96, R8, 0x2 ;  /* 0x00000008600a7211 */ /* 0x000fc600078410ff */
[----:B------:R-:W-:Y:S02]  /*2980*/  FFMA R21, R26, R90, R11 ;  /* 0x0000005a1a157223 */ /* 0x000fe4000000000b */
[----:B------:R-:W-:-:S03]  /*2990*/  IMAD.X R11, R19, 0x1, R9, P2 ;  /* 0x00000001130b7824 */ /* 0x000fc600010e0609 */
[----:B------:R-:W-:-:S05]  /*29a0*/  F2FP.TF32.F32.PACK_B R21, R21 ;  /* 0x00000015ff15723e */ /* 0x000fca00024050ff */
[----:B------:R2:W-:Y:S01]  /*29b0*/  @P0 STG.E desc[UR36][R10.64], R21 ;  /* 0x000000150a000986 */ /* 0x0005e2000c101924 */
[----:B------:R-:W-:Y:S05]  /*29c0*/  @!P1 BRA `(.L_x_42) ;  /* 0x0000000000049947 */ /* 0x000fea0003800000 */
[----:B------:R3:W5:Y:S02]  /*29d0*/  LDG.E.LTC128B R18, desc[UR36][R6.64+0x4] ;  /* 0x0000042406127981 */ /* 0x000764000c1e1920 */
.L_x_42:
[----:B------:R-:W-:Y:S05]  /*29e0*/  BSYNC B1 ;  /* 0x0000000000017941 */ /* 0x000fea0003800000 */
.L_x_41:
[----:B-----5:R-:W-:Y:S01]  /*29f0*/  LOP3.LUT R12, R18, 0xffffe000, RZ, 0xc0, !PT ;  /* 0xffffe000120c7812 */ /* 0x020fe200078ec0ff */
[----:B------:R-:W-:Y:S01]  /*2a00*/  BSSY B1, `(.L_x_43) ;  /* 0x0000009000017945 */ /* 0x000fe20003800000 */
[----:B------:R-:W-:-:S03]  /*2a10*/  ISETP.GT.AND P0, PT, R3, 0x8, PT ;  /* 0x000000080300780c */ /* 0x000fc60003f04270 */
[----:B------:R-:W-:Y:S01]  /*2a20*/  FMUL R12, R12, R91 ;  /* 0x0000005b0c0c7220 */ /* 0x000fe20000400000 */
[----:B------:R-:W-:-:S03]  /*2a30*/  ISETP.GT.AND P2, PT, R0, RZ, P0 ;  /* 0x000000ff0000720c */ /* 0x000fc60000744270 */
[----:B------:R-:W-:-:S05]  /*2a40*/  FFMA R27, R27, R90, R12 ;  /* 0x0000005a1b1b7223 */ /* 0x000fca000000000c */
[----:B------:R-:W-:-:S05]  /*2a50*/  F2FP.TF32.F32.PACK_B R27, R27 ;  /* 0x0000001bff1b723e */ /* 0x000fca00024050ff */
[----:B------:R4:W-:Y:S01]  /*2a60*/  @P1 STG.E desc[UR36][R10.64+0x4], R27 ;  /* 0x0000041b0a001986 */ /* 0x0009e2000c101924 */
[----:B------:R-:W-:Y:S05]  /*2a70*/  @!P2 BRA `(.L_x_44) ;  /* 0x000000000004a947 */ /* 0x000fea0003800000 */
[----:B------:R0:W5:Y:S02]  /*2a80*/  LDG.E.LTC128B R18, desc[UR36][R4.64+0x20] ;  /* 0x0000202404127981 */ /* 0x000164000c1e1920 */
.L_x_44:
[----:B------:R-:W-:Y:S05]  /*2a90*/  BSYNC B1 ;  /* 0x0000000000017941 */ /* 0x000fea0003800000 */
.L_x_43:
        /* <DEDUP_REMOVED lines=10> */
.L_x_46:
[----:B------:R-:W-:Y:S05]  /*2b40*/  BSYNC B1 ;  /* 0x0000000000017941 */ /* 0x000fea0003800000 */
.L_x_45:
[----:B-----5:R-:W-:Y:S01]  /*2b50*/  LOP3.LUT R12, R18, 0xffffe000, RZ, 0xc0, !PT ;  /* 0xffffe000120c7812 */ /* 0x020fe200078ec0ff */
[----:B------:R-:W-:Y:S01]  /*2b60*/  BSSY B1, `(.L_x_47) ;  /* 0x0000008000017945 */ /* 0x000fe20003800000 */
[----:B------:R-:W-:-:S03]  /*2b70*/  ISETP.GT.AND P0, PT, R0, 0x8, P0 ;  /* 0x000000080000780c */ /* 0x000fc60000704270 */
[----:B------:R-:W-:-:S04]  /*2b80*/  FMUL R12, R12, R91 ;  /* 0x0000005b0c0c7220 */ /* 0x000fc80000400000 */
[----:B------:R-:W-:-:S05]  /*2b90*/  FFMA R29, R29, R90, R12 ;  /* 0x0000005a1d1d7223 */ /* 0x000fca000000000c */
[----:B------:R-:W-:-:S05]  /*2ba0*/  F2FP.TF32.F32.PACK_B R29, R29 ;  /* 0x0000001dff1d723e */ /* 0x000fca00024050ff */
[----:B------:R0:W-:Y:S01]  /*2bb0*/  @P3 STG.E desc[UR36][R8.64+0x24], R29 ;  /* 0x0000241d08003986 */ /* 0x0001e2000c101924 */
[----:B------:R-:W-:Y:S05]  /*2bc0*/  @!P0 BRA `(.L_x_48) ;  /* 0x0000000000048947 */ /* 0x000fea0003800000 */
[----:B------:R0:W5:Y:S02]  /*2bd0*/  LDG.E.LTC128B R18, desc[UR36][R6.64+0x20] ;  /* 0x0000202406127981 */ /* 0x000164000c1e1920 */
.L_x_48:
[----:B------:R-:W-:Y:S05]  /*2be0*/  BSYNC B1 ;  /* 0x0000000000017941 */ /* 0x000fea0003800000 */
.L_x_47:
[----:B-----5:R-:W-:Y:S01]  /*2bf0*/  LOP3.LUT R12, R18, 0xffffe000, RZ, 0xc0, !PT ;  /* 0xffffe000120c7812 */ /* 0x020fe200078ec0ff */
[----:B------:R-:W-:Y:S01]  /*2c00*/  BSSY B1, `(.L_x_49) ;  /* 0x0000008000017945 */ /* 0x000fe20003800000 */
[----:B------:R-:W-:-:S03]  /*2c10*/  ISETP.GT.AND P1, PT, R0, 0x8, P1 ;  /* 0x000000080000780c */ /* 0x000fc60000f24270 */
[----:B0-----:R-:W-:-:S04]  /*2c20*/  FMUL R13, R12, R91 ;  /* 0x0000005b0c0d7220 */ /* 0x001fc80000400000 */
[----:B------:R-:W-:-:S05]  /*2c30*/  FFMA R13, R30, R90, R13 ;  /* 0x0000005a1e0d7223 */ /* 0x000fca000000000d */
[----:B------:R-:W-:-:S05]  /*2c40*/  F2FP.TF32.F32.PACK_B R13, R13 ;  /* 0x0000000dff0d723e */ /* 0x000fca00024050ff */
[----:B------:R0:W-:Y:S01]  /*2c50*/  @P0 STG.E desc[UR36][R10.64+0x20], R13 ;  /* 0x0000200d0a000986 */ /* 0x0001e2000c101924 */
[----:B------:R-:W-:Y:S05]  /*2c60*/  @!P1 BRA `(.L_x_50) ;  /* 0x0000000000049947 */ /* 0x000fea0003800000 */
[----:B------:R0:W5:Y:S02]  /*2c70*/  LDG.E.LTC128B R18, desc[UR36][R6.64+0x24] ;  /* 0x0000242406127981 */ /* 0x000164000c1e1920 */
.L_x_50:
[----:B------:R-:W-:Y:S05]  /*2c80*/  BSYNC B1 ;  /* 0x0000000000017941 */ /* 0x000fea0003800000 */
.L_x_49:
        /* <DEDUP_REMOVED lines=10> */
.L_x_52:
[----:B------:R-:W-:Y:S05]  /*2d30*/  BSYNC B1 ;  /* 0x0000000000017941 */ /* 0x000fea0003800000 */
.L_x_51:
[----:B-----5:R-:W-:Y:S01]  /*2d40*/  LOP3.LUT R12, R18, 0xffffe000, RZ, 0xc0, !PT ;  /* 0xffffe000120c7812 */ /* 0x020fe200078ec0ff */
[----:B------:R-:W-:Y:S01]  /*2d50*/  BSSY B1, `(.L_x_53) ;  /* 0x0000009000017945 */ /* 0x000fe20003800000 */
[----:B------:R-:W-:-:S03]  /*2d60*/  ISETP.GT.AND P1, PT, R3, 0x11, PT ;  /* 0x000000110300780c */ /* 0x000fc60003f24270 */
[----:B0-----:R-:W-:Y:S01]  /*2d70*/  FMUL R13, R12, R91 ;  /* 0x0000005b0c0d7220 */ /* 0x001fe20000400000 */
[----:B------:R-:W-:-:S03]  /*2d80*/  ISETP.GT.AND P3, PT, R0, RZ, P1 ;  /* 0x000000ff0000720c */ /* 0x000fc60000f64270 */
[----:B------:R-:W-:-:S05]  /*2d90*/  FFMA R13, R32, R90, R13 ;  /* 0x0000005a200d7223 */ /* 0x000fca000000000d */
[----:B------:R-:W-:-:S05]  /*2da0*/  F2FP.TF32.F32.PACK_B R13, R13 ;  /* 0x0000000dff0d723e */ /* 0x000fca00024050ff */
[----:B------:R0:W-:Y:S01]  /*2db0*/  @P2 STG.E desc[UR36][R8.64+0x40], R13 ;  /* 0x0000400d08002986 */ /* 0x0001e2000c101924 */
[----:B------:R-:W-:Y:S05]  /*2dc0*/  @!P3 BRA `(.L_x_54) ;  /* 0x000000000004b947 */ /* 0x000fea0003800000 */
[----:B------:R0:W5:Y:S02]  /*2dd0*/  LDG.E.LTC128B R18, desc[UR36][R4.64+0x44] ;  /* 0x0000442404127981 */ /* 0x000164000c1e1920 */
.L_x_54:
[----:B------:R-:W-:Y:S05]  /*2de0*/  BSYNC B1 ;  /* 0x0000000000017941 */ /* 0x000fea0003800000 */
.L_x_53:
        /* <DEDUP_REMOVED lines=9> */
.L_x_56:
[----:B------:R-:W-:Y:S05]  /*2e80*/  BSYNC B1 ;  /* 0x0000000000017941 */ /* 0x000fea0003800000 */
.L_x_55:
        /* <DEDUP_REMOVED lines=9> */
.L_x_58:
[----:B------:R-:W-:Y:S05]  /*2f20*/  BSYNC B1 ;  /* 0x0000000000017941 */ /* 0x000fea0003800000 */
.L_x_57:
        /* <DEDUP_REMOVED lines=10> */
.L_x_60:
[----:B------:R-:W-:Y:S05]  /*2fd0*/  BSYNC B1 ;  /* 0x0000000000017941 */ /* 0x000fea0003800000 */
.L_x_59:
        /* <DEDUP_REMOVED lines=10> */
.L_x_62:
[----:B------:R-:W-:Y:S05]  /*3080*/  BSYNC B1 ;  /* 0x0000000000017941 */ /* 0x000fea0003800000 */
.L_x_61:
        /* <DEDUP_REMOVED lines=9> */
.L_x_64:
[----:B------:R-:W-:Y:S05]  /*3120*/  BSYNC B1 ;  /* 0x0000000000017941 */ /* 0x000fea0003800000 */
.L_x_63:
        /* <DEDUP_REMOVED lines=9> */
.L_x_66:
[----:B------:R-:W-:Y:S05]  /*31c0*/  BSYNC B1 ;  /* 0x0000000000017941 */ /* 0x000fea0003800000 */
.L_x_65:
        /* <DEDUP_REMOVED lines=10> */
.L_x_68:
[----:B------:R-:W-:Y:S05]  /*3270*/  BSYNC B1 ;  /* 0x0000000000017941 */ /* 0x000fea0003800000 */
.L_x_67:
        /* <DEDUP_REMOVED lines=10> */
.L_x_70:
[----:B------:R-:W-:Y:S05]  /*3320*/  BSYNC B1 ;  /* 0x0000000000017941 */ /* 0x000fea0003800000 */
.L_x_69:
        /* <DEDUP_REMOVED lines=9> */
.L_x_72:
[----:B------:R-:W-:Y:S05]  /*33c0*/  BSYNC B1 ;  /* 0x0000000000017941 */ /* 0x000fea0003800000 */
.L_x_71:
        /* <DEDUP_REMOVED lines=9> */
.L_x_74:
[----:B------:R-:W-:Y:S05]  /*3460*/  BSYNC B1 ;  /* 0x0000000000017941 */ /* 0x000fea0003800000 */
.L_x_73:
        /* <DEDUP_REMOVED lines=10> */
.L_x_76:
[----:B------:R-:W-:Y:S05]  /*3510*/  BSYNC B1 ;  /* 0x0000000000017941 */ /* 0x000fea0003800000 */
.L_x_75:
        /* <DEDUP_REMOVED lines=10> */
.L_x_78:
[----:B------:R-:W-:Y:S05]  /*35c0*/  BSYNC B1 ;  /* 0x0000000000017941 */ /* 0x000fea0003800000 */
.L_x_77:
        /* <DEDUP_REMOVED lines=9> */
.L_x_80:
[----:B------:R-:W-:Y:S05]  /*3660*/  BSYNC B1 ;  /* 0x0000000000017941 */ /* 0x000fea0003800000 */
.L_x_79:
        /* <DEDUP_REMOVED lines=9> */
.L_x_82:
[----:B------:R-:W-:Y:S05]  /*3700*/  BSYNC B1 ;  /* 0x0000000000017941 */ /* 0x000fea0003800000 */
.L_x_81:
        /* <DEDUP_REMOVED lines=10> */
.L_x_84:
[----:B------:R-:W-:Y:S05]  /*37b0*/  BSYNC B1 ;  /* 0x0000000000017941 */ /* 0x000fea0003800000 */
.L_x_83:
        /* <DEDUP_REMOVED lines=10> */
.L_x_86:
[----:B------:R-:W-:Y:S05]  /*3860*/  BSYNC B1 ;  /* 0x0000000000017941 */ /* 0x000fea0003800000 */
.L_x_85:
        /* <DEDUP_REMOVED lines=9> */
.L_x_88:
[----:B------:R-:W-:Y:S05]  /*3900*/  BSYNC B1 ;  /* 0x0000000000017941 */ /* 0x000fea0003800000 */
.L_x_87:
        /* <DEDUP_REMOVED lines=9> */
.L_x_90:
[----:B------:R-:W-:Y:S05]  /*39a0*/  BSYNC B1 ;  /* 0x0000000000017941 */ /* 0x000fea0003800000 */
.L_x_89:
        /* <DEDUP_REMOVED lines=10> */
.L_x_92:
[----:B------:R-:W-:Y:S05]  /*3a50*/  BSYNC B1 ;  /* 0x0000000000017941 */ /* 0x000fea0003800000 */
.L_x_91:
        /* <DEDUP_REMOVED lines=10> */
.L_x_94:
[----:B------:R-:W-:Y:S05]  /*3b00*/  BSYNC B1 ;  /* 0x0000000000017941 */ /* 0x000fea0003800000 */
.L_x_93:
        /* <DEDUP_REMOVED lines=9> */
.L_x_96:
[----:B------:R-:W-:Y:S05]  /*3ba0*/  BSYNC B1 ;  /* 0x0000000000017941 */ /* 0x000fea0003800000 */
.L_x_95:
        /* <DEDUP_REMOVED lines=9> */
.L_x_98:
[----:B------:R-:W-:Y:S05]  /*3c40*/  BSYNC B1 ;  /* 0x0000000000017941 */ /* 0x000fea0003800000 */
.L_x_97:
        /* <DEDUP_REMOVED lines=10> */
.L_x_100:
[----:B------:R-:W-:Y:S05]  /*3cf0*/  BSYNC B1 ;  /* 0x0000000000017941 */ /* 0x000fea0003800000 */
.L_x_99:
        /* <DEDUP_REMOVED lines=10> */
.L_x_102:
[----:B------:R-:W-:Y:S05]  /*3da0*/  BSYNC B1 ;  /* 0x0000000000017941 */ /* 0x000fea0003800000 */
.L_x_101:
        /* <DEDUP_REMOVED lines=9> */
.L_x_104:
[----:B------:R-:W-:Y:S05]  /*3e40*/  BSYNC B1 ;  /* 0x0000000000017941 */ /* 0x000fea0003800000 */
.L_x_103:
        /* <DEDUP_REMOVED lines=9> */
.L_x_106:
[----:B------:R-:W-:Y:S05]  /*3ee0*/  BSYNC B1 ;  /* 0x0000000000017941 */ /* 0x000fea0003800000 */
.L_x_105:
        /* <DEDUP_REMOVED lines=10> */
.L_x_108:
[----:B------:R-:W-:Y:S05]  /*3f90*/  BSYNC B1 ;  /* 0x0000000000017941 */ /* 0x000fea0003800000 */
.L_x_107:
        /* <DEDUP_REMOVED lines=10> */
.L_x_110:
[----:B------:R-:W-:Y:S05]  /*4040*/  BSYNC B1 ;  /* 0x0000000000017941 */ /* 0x000fea0003800000 */
.L_x_109:
        /* <DEDUP_REMOVED lines=9> */
.L_x_112:
[----:B------:R-:W-:Y:S05]  /*40e0*/  BSYNC B1 ;  /* 0x0000000000017941 */ /* 0x000fea0003800000 */
.L_x_111:
        /* <DEDUP_REMOVED lines=9> */
.L_x_114:
[----:B------:R-:W-:Y:S05]  /*4180*/  BSYNC B1 ;  /* 0x0000000000017941 */ /* 0x000fea0003800000 */
.L_x_113:
        /* <DEDUP_REMOVED lines=10> */
.L_x_116:
[----:B------:R-:W-:Y:S05]  /*4230*/  BSYNC B1 ;  /* 0x0000000000017941 */ /* 0x000fea0003800000 */
.L_x_115:
        /* <DEDUP_REMOVED lines=10> */
.L_x_118:
[----:B------:R-:W-:Y:S05]  /*42e0*/  BSYNC B1 ;  /* 0x0000000000017941 */ /* 0x000fea0003800000 */
.L_x_117:
        /* <DEDUP_REMOVED lines=9> */
.L_x_120:
[----:B------:R-:W-:Y:S05]  /*4380*/  BSYNC B1 ;  /* 0x0000000000017941 */ /* 0x000fea0003800000 */
.L_x_119:
        /* <DEDUP_REMOVED lines=9> */
.L_x_122:
[----:B------:R-:W-:Y:S05]  /*4420*/  BSYNC B1 ;  /* 0x0000000000017941 */ /* 0x000fea0003800000 */
.L_x_121:
        /* <DEDUP_REMOVED lines=10> */
.L_x_124:
[----:B------:R-:W-:Y:S05]  /*44d0*/  BSYNC B1 ;  /* 0x0000000000017941 */ /* 0x000fea0003800000 */
.L_x_123:
        /* <DEDUP_REMOVED lines=10> */
.L_x_126:
[----:B------:R-:W-:Y:S05]  /*4580*/  BSYNC B1 ;  /* 0x0000000000017941 */ /* 0x000fea0003800000 */
.L_x_125:
        /* <DEDUP_REMOVED lines=9> */
.L_x_128:
[----:B------:R-:W-:Y:S05]  /*4620*/  BSYNC B1 ;  /* 0x0000000000017941 */ /* 0x000fea0003800000 */
.L_x_127:
        /* <DEDUP_REMOVED lines=9> */
.L_x_130:
[----:B------:R-:W-:Y:S05]  /*46c0*/  BSYNC B1 ;  /* 0x0000000000017941 */ /* 0x000fea0003800000 */
.L_x_129:
        /* <DEDUP_REMOVED lines=10> */
.L_x_132:
[----:B------:R-:W-:Y:S05]  /*4770*/  BSYNC B1 ;  /* 0x0000000000017941 */ /* 0x000fea0003800000 */
.L_x_131:
        /* <DEDUP_REMOVED lines=10> */
.L_x_134:
[----:B------:R-:W-:Y:S05]  /*4820*/  BSYNC B1 ;  /* 0x0000000000017941 */ /* 0x000fea0003800000 */
.L_x_133:
        /* <DEDUP_REMOVED lines=9> */
.L_x_136:
[----:B------:R-:W-:Y:S05]  /*48c0*/  BSYNC B1 ;  /* 0x0000000000017941 */ /* 0x000fea0003800000 */
.L_x_135:
        /* <DEDUP_REMOVED lines=9> */
.L_x_138:
[----:B------:R-:W-:Y:S05]  /*4960*/  BSYNC B1 ;  /* 0x0000000000017941 */ /* 0x000fea0003800000 */
.L_x_137:
        /* <DEDUP_REMOVED lines=10> */
.L_x_140:
[----:B------:R-:W-:Y:S05]  /*4a10*/  BSYNC B1 ;  /* 0x0000000000017941 */ /* 0x000fea0003800000 */
.L_x_139:
        /* <DEDUP_REMOVED lines=10> */
.L_x_142:
[----:B------:R-:W-:Y:S05]  /*4ac0*/  BSYNC B1 ;  /* 0x0000000000017941 */ /* 0x000fea0003800000 */
.L_x_141:
        /* <DEDUP_REMOVED lines=9> */
.L_x_144:
[----:B------:R-:W-:Y:S05]  /*4b60*/  BSYNC B1 ;  /* 0x0000000000017941 */ /* 0x000fea0003800000 */
.L_x_143:
        /* <DEDUP_REMOVED lines=9> */
.L_x_146:
[----:B------:R-:W-:Y:S05]  /*4c00*/  BSYNC B1 ;  /* 0x0000000000017941 */ /* 0x000fea0003800000 */
.L_x_145:
        /* <DEDUP_REMOVED lines=10> */
.L_x_148:
[----:B------:R-:W-:Y:S05]  /*4cb0*/  BSYNC B1 ;  /* 0x0000000000017941 */ /* 0x000fea0003800000 */
.L_x_147:
        /* <DEDUP_REMOVED lines=10> */
.L_x_150:
[----:B------:R-:W-:Y:S05]  /*4d60*/  BSYNC B1 ;  /* 0x0000000000017941 */ /* 0x000fea0003800000 */
.L_x_149:
        /* <DEDUP_REMOVED lines=9> */
.L_x_152:
[----:B------:R-:W-:Y:S05]  /*4e00*/  BSYNC B1 ;  /* 0x0000000000017941 */ /* 0x000fea0003800000 */
.L_x_151:
        /* <DEDUP_REMOVED lines=9> */
.L_x_154:
[----:B------:R-:W-:Y:S05]  /*4ea0*/  BSYNC B1 ;  /* 0x0000000000017941 */ /* 0x000fea0003800000 */
.L_x_153:
        /* <DEDUP_REMOVED lines=10> */
.L_x_156:
[----:B------:R-:W-:Y:S05]  /*4f50*/  BSYNC B1 ;  /* 0x0000000000017941 */ /* 0x000fea0003800000 */
.L_x_155:
        /* <DEDUP_REMOVED lines=10> */
.L_x_158:
[----:B------:R-:W-:Y:S05]  /*5000*/  BSYNC B1 ;  /* 0x0000000000017941 */ /* 0x000fea0003800000 */
.L_x_157:
[----:B01---5:R-:W-:Y:S01]  /*5010*/  LOP3.LUT R4, R18, 0xffffe000, RZ, 0xc0, !PT ;  /* 0xffffe00012047812 */ /* 0x023fe200078ec0ff */
        /* <DEDUP_REMOVED lines=8> */
.L_x_160:
[----:B------:R-:W-:Y:S05]  /*50a0*/  BSYNC B1 ;  /* 0x0000000000017941 */ /* 0x000fea0003800000 */
.L_x_159:
[----:B-----5:R-:W-:Y:S01]  /*50b0*/  LOP3.LUT R4, R18, 0xffffe000, RZ, 0xc0, !PT ;  /* 0xffffe00012047812 */ /* 0x020fe200078ec0ff */
[----:B------:R-:W-:Y:S01]  /*50c0*/  @P0 IMAD.MOV.U32 R5, RZ, RZ, R11 ;  /* 0x000000ffff050224 */ /* 0x000fe200078e000b */
[----:B------:R-:W-:Y:S01]  /*50d0*/  ISETP.GT.AND P1, PT, R0, 0x8, P1 ;  /* 0x000000080000780c */ /* 0x000fe20000f24270 */
[----:B------:R-:W-:Y:S02]  /*50e0*/  BSSY B1, `(.L_x_161) ;  /* 0x0000008000017945 */ /* 0x000fe40003800000 */
[----:B------:R-:W-:Y:S01]  /*50f0*/  FMUL R3, R4, R91 ;  /* 0x0000005b04037220 */ /* 0x000fe20000400000 */
[----:B------:R-:W-:-:S03]  /*5100*/  @P0 IMAD.MOV.U32 R4, RZ, RZ, R10 ;  /* 0x000000ffff040224 */ /* 0x000fc600078e000a */
[----:B------:R-:W-:-:S05]  /*5110*/  FFMA R3, R86, R90, R3 ;  /* 0x0000005a56037223 */ /* 0x000fca0000000003 */
[----:B------:R-:W-:-:S05]  /*5120*/  F2FP.TF32.F32.PACK_B R3, R3 ;  /* 0x00000003ff03723e */ /* 0x000fca00024050ff */
[----:B------:R0:W-:Y:S01]  /*5130*/  @P0 STG.E desc[UR36][R4.64+0x1e0], R3 ;  /* 0x0001e00304000986 */ /* 0x0001e2000c101924 */
[----:B------:R-:W-:Y:S05]  /*5140*/  @!P1 BRA `(.L_x_162) ;  /* 0x0000000000049947 */ /* 0x000fea0003800000 */
[----:B------:R0:W5:Y:S02]  /*5150*/  LDG.E.LTC128B R18, desc[UR36][R6.64+0x1e4] ;  /* 0x0001e42406127981 */ /* 0x000164000c1e1920 */
.L_x_162:
[----:B------:R-:W-:Y:S05]  /*5160*/  BSYNC B1 ;  /* 0x0000000000017941 */ /* 0x000fea0003800000 */
.L_x_161:
[----:B------:R-:W-:Y:S05]  /*5170*/  @!P1 BRA `(.L_x_163) ;  /* 0x0000001000b09947 */ /* 0x000fea0003800000 */
[----:B-----5:R-:W-:-:S05]  /*5180*/  LOP3.LUT R18, R18, 0xffffe000, RZ, 0xc0, !PT ;  /* 0xffffe00012127812 */ /* 0x020fca00078ec0ff */
[----:B------:R-:W-:-:S04]  /*5190*/  FMUL R18, R18, R91 ;  /* 0x0000005b12127220 */ /* 0x000fc80000400000 */
[----:B------:R-:W-:-:S05]  /*51a0*/  FFMA R87, R87, R90, R18 ;  /* 0x0000005a57577223 */ /* 0x000fca0000000012 */
[----:B------:R-:W-:-:S05]  /*51b0*/  F2FP.TF32.F32.PACK_B R87, R87 ;  /* 0x00000057ff57723e */ /* 0x000fca00024050ff */
[----:B------:R0:W-:Y:S01]  /*51c0*/  STG.E desc[UR36][R10.64+0x1e4], R87 ;  /* 0x0001e4570a007986 */ /* 0x0001e2000c101924 */
[----:B------:R-:W-:Y:S05]  /*51d0*/  BRA `(.L_x_163) ;  /* 0x0000001000987947 */ /* 0x000fea0003800000 */
.L_x_38:
[----:B------:R-:W-:Y:S01]  /*51e0*/  ISETP.GT.AND P4, PT, R3, 0x1, PT ;  /* 0x000000010300780c */ /* 0x000fe20003f84270 */
[----:B------:R-:W-:Y:S01]  /*51f0*/  ULDC.64 UR4, c[0x0][0x5c0] ;  /* 0x0001700000047ab9 */ /* 0x000fe20000000a00 */
[-C--:B------:R-:W-:Y:S01]  /*5200*/  FMUL R9, R24, R90.reuse ;  /* 0x0000005a18097220 */ /* 0x080fe20000400000 */
[----:B------:R-:W-:Y:S01]  /*5210*/  LEA R4, P3, R106, UR4, 0x2 ;  /* 0x000000046a047c11 */ /* 0x000fe2000f8610ff */
[-C--:B------:R-:W-:Y:S01]  /*5220*/  FMUL R25, R25, R90.reuse ;  /* 0x0000005a19197220 */ /* 0x080fe20000400000 */
[----:B------:R-:W-:Y:S01]  /*5230*/  ISETP.GT.AND P1, PT, R0, RZ, P4 ;  /* 0x000000ff0000720c */ /* 0x000fe20002724270 */
[-C--:B------:R-:W-:Y:S01]  /*5240*/  FMUL R11, R26, R90.reuse ;  /* 0x0000005a1a0b7220 */ /* 0x080fe20000400000 */
[----:B------:R-:W-:Y:S01]  /*5250*/  LEA.HI.X R5, R106, UR5, R115, 0x2, P3 ;  /* 0x000000056a057c11 */ /* 0x000fe200098f1473 */
[-C--:B------:R-:W-:Y:S01]  /*5260*/  FMUL R27, R27, R90.reuse ;  /* 0x0000005a1b1b7220 */ /* 0x080fe20000400000 */
[----:B------:R-:W-:Y:S01]  /*5270*/  F2FP.TF32.F32.PACK_B R9, R9 ;  /* 0x00000009ff09723e */ /* 0x000fe200024050ff */
[-C--:B------:R-:W-:Y:S01]  /*5280*/  FMUL R29, R29, R90.reuse ;  /* 0x0000005a1d1d7220 */ /* 0x080fe20000400000 */
[----:B------:R-:W-:Y:S01]  /*5290*/  F2FP.TF32.F32.PACK_B R25, R25 ;  /* 0x00000019ff19723e */ /* 0x000fe200024050ff */
[----:B------:R-:W-:Y:S01]  /*52a0*/  FMUL R31, R31, R90 ;  /* 0x0000005a1f1f7220 */ /* 0x000fe20000400000 */
[C---:B------:R-:W-:Y:S01]  /*52b0*/  SHF.L.U64.HI R7, R96.reuse, 0x2, R97 ;  /* 0x0000000260077819 */ /* 0x040fe20000010261 */
[----:B------:R0:W-:Y:S01]  /*52c0*/  @P2 STG.E desc[UR36][R4.64], R9 ;  /* 0x0000000904002986 */ /* 0x0001e2000c101924 */
[----:B------:R-:W-:Y:S01]  /*52d0*/  LEA R6, P3, R96, R4, 0x2 ;  /* 0x0000000460067211 */ /* 0x000fe200078610ff */
[-C--:B------:R-:W-:Y:S01]  /*52e0*/  FMUL R13, R32, R90.reuse ;  /* 0x0000005a200d7220 */ /* 0x080fe20000400000 */
[C---:B------:R-:W-:Y:S01]  /*52f0*/  ISETP.GT.AND P2, PT, R3.reuse, 0x8, PT ;  /* 0x000000080300780c */ /* 0x040fe20003f44270 */
[----:B------:R-:W-:Y:S01]  /*5300*/  @P1 STG.E desc[UR36][R4.64+0x4], R25 ;  /* 0x0000041904001986 */ /* 0x000fe2000c101924 */
[----:B------:R-:W-:Y:S01]  /*5310*/  ISETP.GT.AND P1, PT, R3, 0x9, PT ;  /* 0x000000090300780c */ /* 0x000fe20003f24270 */
[----:B------:R-:W-:Y:S01]  /*5320*/  IMAD.X R7, R7, 0x1, R5, P3 ;  /* 0x0000000107077824 */ /* 0x000fe200018e0605 */
[C---:B------:R-:W-:Y:S01]  /*5330*/  ISETP.GT.AND P0, PT, R0.reuse, 0x8, P0 ;  /* 0x000000080000780c */ /* 0x040fe20000704270 */
[-C--:B------:R-:W-:Y:S01]  /*5340*/  FMUL R33, R33, R90.reuse ;  /* 0x0000005a21217220 */ /* 0x080fe20000400000 */
[C---:B------:R-:W-:Y:S01]  /*5350*/  ISETP.GT.AND P4, PT, R0.reuse, 0x8, P4 ;  /* 0x000000080000780c */ /* 0x040fe20002784270 */
[-C--:B------:R-:W-:Y:S01]  /*5360*/  FMUL R35, R35, R90.reuse ;  /* 0x0000005a23237220 */ /* 0x080fe20000400000 */
[----:B------:R-:W-:Y:S01]  /*5370*/  ISETP.GT.AND P5, PT, R0, RZ, P2 ;  /* 0x000000ff0000720c */ /* 0x000fe200017a4270 */
[-C--:B0-----:R-:W-:Y:S01]  /*5380*/  FMUL R9, R28, R90.reuse ;  /* 0x0000005a1c097220 */ /* 0x081fe20000400000 */
[C---:B------:R-:W-:Y:S01]  /*5390*/  ISETP.GT.AND P3, PT, R0.reuse, RZ, P1 ;  /* 0x000000ff0000720c */ /* 0x040fe20000f64270 */
[-C--:B------:R-:W-:Y:S01]  /*53a0*/  FMUL R37, R37, R90.reuse ;  /* 0x0000005a25257220 */ /* 0x080fe20000400000 */
[----:B------:R-:W-:Y:S01]  /*53b0*/  F2FP.TF32.F32.PACK_B R11, R11 ;  /* 0x0000000bff0b723e */ /* 0x000fe200024050ff */
[-C--:B------:R-:W-:Y:S01]  /*53c0*/  FMUL R39, R39, R90.reuse ;  /* 0x0000005a27277220 */ /* 0x080fe20000400000 */
[----:B------:R-:W-:Y:S01]  /*53d0*/  F2FP.TF32.F32.PACK_B R27, R27 ;  /* 0x0000001bff1b723e */ /* 0x000fe200024050ff */
[-C--:B------:R-:W-:Y:S01]  /*53e0*/  FMUL R41, R41, R90.reuse ;  /* 0x0000005a29297220 */ /* 0x080fe20000400000 */
[----:B------:R-:W-:Y:S01]  /*53f0*/  F2FP.TF32.F32.PACK_B R9, R9 ;  /* 0x00000009ff09723e */ /* 0x000fe200024050ff */
[----:B------:R0:W-:Y:S01]  /*5400*/  @P0 STG.E desc[UR36][R6.64], R11 ;  /* 0x0000000b06000986 */ /* 0x0001e2000c101924 */
[----:B------:R-:W-:Y:S01]  /*5410*/  F2FP.TF32.F32.PACK_B R29, R29 ;  /* 0x0000001dff1d723e */ /* 0x000fe200024050ff */
[-C--:B------:R-:W-:Y:S01]  /*5420*/  FMUL R43, R43, R90.reuse ;  /* 0x0000005a2b2b7220 */ /* 0x080fe20000400000 */
[----:B------:R-:W-:Y:S01]  /*5430*/  ISETP.GT.AND P0, PT, R3, 0x10, PT ;  /* 0x000000100300780c */ /* 0x000fe20003f04270 */
[----:B------:R-:W-:Y:S01]  /*5440*/  @P4 STG.E desc[UR36][R6.64+0x4], R27 ;  /* 0x0000041b06004986 */ /* 0x000fe2000c101924 */
[C---:B------:R-:W-:Y:S01]  /*5450*/  ISETP.GT.AND P2, PT, R0.reuse, 0x8, P2 ;  /* 0x000000080000780c */ /* 0x040fe20001744270 */
[-C--:B------:R-:W-:Y:S01]  /*5460*/  FMUL R45, R45, R90.reuse ;  /* 0x0000005a2d2d7220 */ /* 0x080fe20000400000 */
[C---:B------:R-:W-:Y:S01]  /*5470*/  ISETP.GT.AND P1, PT, R0.reuse, 0x8, P1 ;  /* 0x000000080000780c */ /* 0x040fe20000f24270 */
[----:B------:R1:W-:Y:S01]  /*5480*/  @P5 STG.E desc[UR36][R4.64+0x20], R9 ;  /* 0x0000200904005986 */ /* 0x0003e2000c101924 */
[----:B------:R-:W-:Y:S01]  /*5490*/  ISETP.GT.AND P5, PT, R0, RZ, P0 ;  /* 0x000000ff0000720c */ /* 0x000fe200007a4270 */
[-C--:B------:R-:W-:Y:S01]  /*54a0*/  FMUL R47, R47, R90.reuse ;  /* 0x0000005a2f2f7220 */ /* 0x080fe20000400000 */
[----:B------:R-:W-:Y:S01]  /*54b0*/  F2FP.TF32.F32.PACK_B R31, R31 ;  /* 0x0000001fff1f723e */ /* 0x000fe200024050ff */
[----:B------:R-:W-:Y:S01]  /*54c0*/  @P3 STG.E desc[UR36][R4.64+0x24], R29 ;  /* 0x0000241d04003986 */ /* 0x000fe2000c101924 */
[----:B------:R-:W-:Y:S01]  /*54d0*/  ISETP.GT.AND P3, PT, R3, 0x11, PT ;  /* 0x000000110300780c */ /* 0x000fe20003f64270 */
[-C--:B0-----:R-:W-:Y:S01]  /*54e0*/  FMUL R11, R30, R90.reuse ;  /* 0x0000005a1e0b7220 */ /* 0x081fe20000400000 */
[----:B------:R-:W-:Y:S01]  /*54f0*/  F2FP.TF32.F32.PACK_B R13, R13 ;  /* 0x0000000dff0d723e */ /* 0x000fe200024050ff */
[-C--:B------:R-:W-:Y:S01]  /*5500*/  FMUL R49, R49, R90.reuse ;  /* 0x0000005a31317220 */ /* 0x080fe20000400000 */
[----:B------:R-:W-:Y:S01]  /*5510*/  ISETP.GT.AND P4, PT, R0, RZ, P3 ;  /* 0x000000ff0000720c */ /* 0x000fe20001f84270 */
[-C--:B------:R-:W-:Y:S01]  /*5520*/  FMUL R51, R51, R90.reuse ;  /* 0x0000005a33337220 */ /* 0x080fe20000400000 */
[----:B------:R-:W-:Y:S01]  /*5530*/  F2FP.TF32.F32.PACK_B R11, R11 ;  /* 0x0000000bff0b723e */ /* 0x000fe200024050ff */
[-C--:B-1----:R-:W-:Y:S01]  /*5540*/  FMUL R9, R34, R90.reuse ;  /* 0x0000005a22097220 */ /* 0x082fe20000400000 */
[----:B------:R-:W-:Y:S01]  /*5550*/  F2FP.TF32.F32.PACK_B R33, R33 ;  /* 0x00000021ff21723e */ /* 0x000fe200024050ff */
[-C--:B------:R-:W-:Y:S01]  /*5560*/  FMUL R53, R53, R90.reuse ;  /* 0x0000005a35357220 */ /* 0x080fe20000400000 */
[C---:B------:R-:W-:Y:S01]  /*5570*/  ISETP.GT.AND P0, PT, R0.reuse, 0x8, P0 ;  /* 0x000000080000780c */ /* 0x040fe20000704270 */
[----:B------:R0:W-:Y:S01]  /*5580*/  @P2 STG.E desc[UR36][R6.64+0x20], R11 ;  /* 0x0000200b06002986 */ /* 0x0001e2000c101924 */
[----:B------:R-:W-:Y:S01]  /*5590*/  ISETP.GT.AND P2, PT, R3, 0x19, PT ;  /* 0x000000190300780c */ /* 0x000fe20003f44270 */
[-C--:B------:R-:W-:Y:S01]  /*55a0*/  FMUL R55, R55, R90.reuse ;  /* 0x0000005a37377220 */ /* 0x080fe20000400000 */
[----:B------:R-:W-:Y:S01]  /*55b0*/  F2FP.TF32.F32.PACK_B R9, R9 ;  /* 0x00000009ff09723e */ /* 0x000fe200024050ff */
[----:B------:R-:W-:Y:S01]  /*55c0*/  @P1 STG.E desc[UR36][R6.64+0x24], R31 ;  /* 0x0000241f06001986 */ /* 0x000fe2000c101924 */
[----:B------:R-:W-:Y:S01]  /*55d0*/  ISETP.GT.AND P1, PT, R3, 0x18, PT ;  /* 0x000000180300780c */ /* 0x000fe20003f24270 */
[-C--:B------:R-:W-:Y:S01]  /*55e0*/  FMUL R57, R57, R90.reuse ;  /* 0x0000005a39397220 */ /* 0x080fe20000400000 */
[----:B------:R-:W-:Y:S01]  /*55f0*/  F2FP.TF32.F32.PACK_B R35, R35 ;  /* 0x00000023ff23723e */ /* 0x000fe200024050ff */
[----:B------:R1:W-:Y:S01]  /*5600*/  @P5 STG.E desc[UR36][R4.64+0x40], R13 ;  /* 0x0000400d04005986 */ /* 0x0003e2000c101924 */
[C---:B------:R-:W-:Y:S01]  /*5610*/  ISETP.GT.AND P5, PT, R0.reuse, RZ, P1 ;  /* 0x000000ff0000720c */ /* 0x040fe20000fa4270 */
[-C--:B------:R-:W-:Y:S01]  /*5620*/  FMUL R59, R59, R90.reuse ;  /* 0x0000005a3b3b7220 */ /* 0x080fe20000400000 */
[----:B------:R-:W-:Y:S01]  /*5630*/  F2FP.TF32.F32.PACK_B R37, R37 ;  /* 0x00000025ff25723e */ /* 0x000fe200024050ff */
[----:B------:R-:W-:Y:S01]  /*5640*/  @P4 STG.E desc[UR36][R4.64+0x44], R33 ;  /* 0x0000442104004986 */ /* 0x000fe2000c101924 */
[----:B------:R-:W-:Y:S01]  /*5650*/  ISETP.GT.AND P4, PT, R0, 0x8, P3 ;  /* 0x000000080000780c */ /* 0x000fe20001f84270 */
[-C--:B0-----:R-:W-:Y:S01]  /*5660*/  FMUL R11, R36, R90.reuse ;  /* 0x0000005a240b7220 */ /* 0x081fe20000400000 */
[C---:B------:R-:W-:Y:S01]  /*5670*/  ISETP.GT.AND P3, PT, R0.reuse, RZ, P2 ;  /* 0x000000ff0000720c */ /* 0x040fe20001764270 */
[----:B------:R0:W-:Y:S01]  /*5680*/  @P0 STG.E desc[UR36][R6.64+0x40], R9 ;  /* 0x0000400906000986 */ /* 0x0001e2000c101924 */
[----:B------:R-:W-:Y:S01]  /*5690*/  ISETP.GT.AND P1, PT, R0, 0x8, P1 ;  /* 0x000000080000780c */ /* 0x000fe20000f24270 */
[-C--:B------:R-:W-:Y:S01]  /*56a0*/  FMUL R61, R61, R90.reuse ;  /* 0x0000005a3d3d7220 */ /* 0x080fe20000400000 */
[----:B------:R-:W-:Y:S01]  /*56b0*/  F2FP.TF32.F32.PACK_B R11, R11 ;  /* 0x0000000bff0b723e */ /* 0x000fe200024050ff */
[-C--:B-1----:R-:W-:Y:S01]  /*56c0*/  FMUL R13, R40, R90.reuse ;  /* 0x0000005a280d7220 */ /* 0x082fe20000400000 */
[----:B------:R-:W-:Y:S01]  /*56d0*/  ISETP.GT.AND P0, PT, R3, 0x20, PT ;  /* 0x000000200300780c */ /* 0x000fe20003f04270 */
[-C--:B------:R-:W-:Y:S01]  /*56e0*/  FMUL R63, R63, R90.reuse ;  /* 0x0000005a3f3f7220 */ /* 0x080fe20000400000 */
[----:B------:R-:W-:Y:S01]  /*56f0*/  F2FP.TF32.F32.PACK_B R39, R39 ;  /* 0x00000027ff27723e */ /* 0x000fe200024050ff */
[-C--:B------:R-:W-:Y:S01]  /*5700*/  FMUL R65, R65, R90.reuse ;  /* 0x0000005a41417220 */ /* 0x080fe20000400000 */
[----:B------:R-:W-:Y:S01]  /*5710*/  F2FP.TF32.F32.PACK_B R13, R13 ;  /* 0x0000000dff0d723e */ /* 0x000fe200024050ff */
[----:B------:R-:W-:Y:S01]  /*5720*/  @P4 STG.E desc[UR36][R6.64+0x44], R35 ;  /* 0x0000442306004986 */ /* 0x000fe2000c101924 */
[----:B------:R-:W-:Y:S01]  /*5730*/  ISETP.GT.AND P4, PT, R0, 0x8, P2 ;  /* 0x000000080000780c */ /* 0x000fe20001784270 */
[-C--:B0-----:R-:W-:Y:S01]  /*5740*/  FMUL R9, R38, R90.reuse ;  /* 0x0000005a26097220 */ /* 0x081fe20000400000 */
[----:B------:R-:W-:Y:S01]  /*5750*/  ISETP.GT.AND P2, PT, R3, 0x21, PT ;  /* 0x000000210300780c */ /* 0x000fe20003f44270 */
[----:B------:R0:W-:Y:S01]  /*5760*/  @P5 STG.E desc[UR36][R4.64+0x60], R11 ;  /* 0x0000600b04005986 */ /* 0x0001e2000c101924 */
[C---:B------:R-:W-:Y:S01]  /*5770*/  ISETP.GT.AND P5, PT, R0.reuse, RZ, P0 ;  /* 0x000000ff0000720c */ /* 0x040fe200007a4270 */
[-C--:B------:R-:W-:Y:S01]  /*5780*/  FMUL R67, R67, R90.reuse ;  /* 0x0000005a43437220 */ /* 0x080fe20000400000 */
[----:B------:R-:W-:Y:S01]  /*5790*/  F2FP.TF32.F32.PACK_B R9, R9 ;  /* 0x00000009ff09723e */ /* 0x000fe200024050ff */
[----:B------:R-:W-:Y:S01]  /*57a0*/  @P3 STG.E desc[UR36][R4.64+0x64], R37 ;  /* 0x0000642504003986 */ /* 0x000fe2000c101924 */
[C---:B------:R-:W-:Y:S01]  /*57b0*/  ISETP.GT.AND P3, PT, R0.reuse, RZ, P2 ;  /* 0x000000ff0000720c */ /* 0x040fe20001764270 */
[-C--:B------:R-:W-:Y:S01]  /*57c0*/  FMUL R69, R69, R90.reuse ;  /* 0x0000005a45457220 */ /* 0x080fe20000400000 */
[----:B------:R-:W-:Y:S01]  /*57d0*/  F2FP.TF32.F32.PACK_B R41, R41 ;  /* 0x00000029ff29723e */ /* 0x000fe200024050ff */
[----:B------:R1:W-:Y:S01]  /*57e0*/  @P1 STG.E desc[UR36][R6.64+0x60], R9 ;  /* 0x0000600906001986 */ /* 0x0003e2000c101924 */
[C---:B------:R-:W-:Y:S01]  /*57f0*/  ISETP.GT.AND P0, PT, R0.reuse, 0x8, P0 ;  /* 0x000000080000780c */ /* 0x040fe20000704270 */
[-C--:B------:R-:W-:Y:S01]  /*5800*/  FMUL R71, R71, R90.reuse ;  /* 0x0000005a47477220 */ /* 0x080fe20000400000 */
[C---:B------:R-:W-:Y:S01]  /*5810*/  ISETP.GT.AND P1, PT, R3.reuse, 0x28, PT ;  /* 0x000000280300780c */ /* 0x040fe20003f24270 */
[----:B------:R-:W-:Y:S01]  /*5820*/  @P4 STG.E desc[UR36][R6.64+0x64], R39 ;  /* 0x0000642706004986 */ /* 0x000fe2000c101924 */
[----:B------:R-:W-:Y:S01]  /*5830*/  ISETP.GT.AND P4, PT, R0, 0x8, P2 ;  /* 0x000000080000780c */ /* 0x000fe20001784270 */
[-C--:B0-----:R-:W-:Y:S01]  /*5840*/  FMUL R11, R44, R90.reuse ;  /* 0x0000005a2c0b7220 */ /* 0x081fe20000400000 */
[----:B------:R-:W-:Y:S01]  /*5850*/  ISETP.GT.AND P2, PT, R3, 0x29, PT ;  /* 0x000000290300780c */ /* 0x000fe20003f44270 */
[----:B------:R0:W-:Y:S01]  /*5860*/  @P5 STG.E desc[UR36][R4.64+0x80], R13 ;  /* 0x0000800d04005986 */ /* 0x0001e2000c101924 */
[----:B------:R-:W-:Y:S01]  /*5870*/  ISETP.GT.AND P5, PT, R0, RZ, P1 ;  /* 0x000000ff0000720c */ /* 0x000fe20000fa4270 */
[-C--:B------:R-:W-:Y:S01]  /*5880*/  FMUL R73, R73, R90.reuse ;  /* 0x0000005a49497220 */ /* 0x080fe20000400000 */
[----:B------:R-:W-:Y:S01]  /*5890*/  F2FP.TF32.F32.PACK_B R43, R43 ;  /* 0x0000002bff2b723e */ /* 0x000fe200024050ff */
[-C--:B-1----:R-:W-:Y:S01]  /*58a0*/  FMUL R9, R42, R90.reuse ;  /* 0x0000005a2a097220 */ /* 0x082fe20000400000 */
[----:B------:R-:W-:Y:S01]  /*58b0*/  @P3 STG.E desc[UR36][R4.64+0x84], R41 ;  /* 0x0000842904003986 */ /* 0x000fe2000c101924 */
[----:B------:R-:W-:Y:S01]  /*58c0*/  ISETP.GT.AND P3, PT, R0, RZ, P2 ;  /* 0x000000ff0000720c */ /* 0x000fe20001764270 */
[-C--:B------:R-:W-:Y:S01]  /*58d0*/  FMUL R75, R75, R90.reuse ;  /* 0x0000005a4b4b7220 */ /* 0x080fe20000400000 */
[----:B------:R-:W-:Y:S01]  /*58e0*/  F2FP.TF32.F32.PACK_B R11, R11 ;  /* 0x0000000bff0b723e */ /* 0x000fe200024050ff */
[-C--:B------:R-:W-:Y:S01]  /*58f0*/  FMUL R77, R77, R90.reuse ;  /* 0x0000005a4d4d7220 */ /* 0x080fe20000400000 */
[----:B------:R-:W-:Y:S01]  /*5900*/  F2FP.TF32.F32.PACK_B R9, R9 ;  /* 0x00000009ff09723e */ /* 0x000fe200024050ff */
[-C--:B------:R-:W-:Y:S01]  /*5910*/  FMUL R79, R79, R90.reuse ;  /* 0x0000005a4f4f7220 */ /* 0x080fe20000400000 */
[----:B------:R-:W-:Y:S01]  /*5920*/  F2FP.TF32.F32.PACK_B R45, R45 ;  /* 0x0000002dff2d723e */ /* 0x000fe200024050ff */
[-C--:B0-----:R-:W-:Y:S01]  /*5930*/  FMUL R13, R48, R90.reuse ;  /* 0x0000005a300d7220 */ /* 0x081fe20000400000 */
[C---:B------:R-:W-:Y:S01]  /*5940*/  ISETP.GT.AND P1, PT, R0.reuse, 0x8, P1 ;  /* 0x000000080000780c */ /* 0x040fe20000f24270 */
[----:B------:R0:W-:Y:S01]  /*5950*/  @P0 STG.E desc[UR36][R6.64+0x80], R9 ;  /* 0x0000800906000986 */ /* 0x0001e2000c101924 */
[----:B------:R-:W-:Y:S01]  /*5960*/  ISETP.GT.AND P0, PT, R3, 0x30, PT ;  /* 0x000000300300780c */ /* 0x000fe20003f04270 */
[-C--:B------:R-:W-:Y:S01]  /*5970*/  FMUL R81, R81, R90.reuse ;  /* 0x0000005a51517220 */ /* 0x080fe20000400000 */
[----:B------:R-:W-:Y:S01]  /*5980*/  F2FP.TF32.F32.PACK_B R47, R47 ;  /* 0x0000002fff2f723e */ /* 0x000fe200024050ff */
[----:B------:R-:W-:Y:S01]  /*5990*/  @P4 STG.E desc[UR36][R6.64+0x84], R43 ;  /* 0x0000842b06004986 */ /* 0x000fe2000c101924 */
[C---:B------:R-:W-:Y:S01]  /*59a0*/  ISETP.GT.AND P4, PT, R0.reuse, 0x8, P2 ;  /* 0x000000080000780c */ /* 0x040fe20001784270 */
[-C--:B------:R-:W-:Y:S01]  /*59b0*/  FMUL R83, R83, R90.reuse ;  /* 0x0000005a53537220 */ /* 0x080fe20000400000 */
[----:B------:R-:W-:Y:S01]  /*59c0*/  ISETP.GT.AND P2, PT, R3, 0x31, PT ;  /* 0x000000310300780c */ /* 0x000fe20003f44270 */
[----:B------:R1:W-:Y:S01]  /*59d0*/  @P5 STG.E desc[UR36][R4.64+0xa0], R11 ;  /* 0x0000a00b04005986 */ /* 0x0003e2000c101924 */
[----:B------:R-:W-:Y:S01]  /*59e0*/  ISETP.GT.AND P5, PT, R0, RZ, P0 ;  /* 0x000000ff0000720c */ /* 0x000fe200007a4270 */
[-C--:B------:R-:W-:Y:S01]  /*59f0*/  FMUL R85, R85, R90.reuse ;  /* 0x0000005a55557220 */ /* 0x080fe20000400000 */
[----:B------:R-:W-:Y:S01]  /*5a00*/  F2FP.TF32.F32.PACK_B R13, R13 ;  /* 0x0000000dff0d723e */ /* 0x000fe200024050ff */
[-C--:B0-----:R-:W-:Y:S01]  /*5a10*/  FMUL R9, R46, R90.reuse ;  /* 0x0000005a2e097220 */ /* 0x081fe20000400000 */
[----:B------:R-:W-:Y:S01]  /*5a20*/  @P3 STG.E desc[UR36][R4.64+0xa4], R45 ;  /* 0x0000a42d04003986 */ /* 0x000fe2000c101924 */
[----:B------:R-:W-:Y:S01]  /*5a30*/  ISETP.GT.AND P3, PT, R0, RZ, P2 ;  /* 0x000000ff0000720c */ /* 0x000fe20001764270 */
[----:B------:R-:W-:Y:S01]  /*5a40*/  FMUL R87, R87, R90 ;  /* 0x0000005a57577220 */ /* 0x000fe20000400000 */
[----:B------:R-:W-:-:S02]  /*5a50*/  F2FP.TF32.F32.PACK_B R49, R49 ;  /* 0x00000031ff31723e */ /* 0x000fc400024050ff */
[----:B------:R-:W-:Y:S02]  /*5a60*/  F2FP.TF32.F32.PACK_B R9, R9 ;  /* 0x00000009ff09723e */ /* 0x000fe400024050ff */
[----:B------:R-:W-:Y:S01]  /*5a70*/  ISETP.GT.AND P0, PT, R0, 0x8, P0 ;  /* 0x000000080000780c */ /* 0x000fe20000704270 */
[----:B-1----:R-:W-:Y:S01]  /*5a80*/  FMUL R11, R52, R90 ;  /* 0x0000005a340b7220 */ /* 0x002fe20000400000 */
[----:B------:R-:W-:Y:S01]  /*5a90*/  F2FP.TF32.F32.PACK_B R51, R51 ;  /* 0x00000033ff33723e */ /* 0x000fe200024050ff */
[----:B------:R0:W-:Y:S01]  /*5aa0*/  @P1 STG.E desc[UR36][R6.64+0xa0], R9 ;  /* 0x0000a00906001986 */ /* 0x0001e2000c101924 */
[----:B------:R-:W-:Y:S02]  /*5ab0*/  ISETP.GT.AND P1, PT, R3, 0x38, PT ;  /* 0x000000380300780c */ /* 0x000fe40003f24270 */
[----:B------:R-:W-:Y:S01]  /*5ac0*/  F2FP.TF32.F32.PACK_B R11, R11 ;  /* 0x0000000bff0b723e */ /* 0x000fe200024050ff */
[----:B------:R-:W-:Y:S01]  /*5ad0*/  @P4 STG.E desc[UR36][R6.64+0xa4], R47 ;  /* 0x0000a42f06004986 */ /* 0x000fe2000c101924 */
[----:B------:R-:W-:-:S02]  /*5ae0*/  ISETP.GT.AND P4, PT, R0, 0x8, P2 ;  /* 0x000000080000780c */ /* 0x000fc40001784270 */
[----:B------:R-:W-:Y:S01]  /*5af0*/  ISETP.GT.AND P2, PT, R3, 0x39, PT ;  /* 0x000000390300780c */ /* 0x000fe20003f44270 */
[----:B------:R1:W-:Y:S01]  /*5b00*/  @P5 STG.E desc[UR36][R4.64+0xc0], R13 ;  /* 0x0000c00d04005986 */ /* 0x0003e2000c101924 */
[----:B------:R-:W-:Y:S02]  /*5b10*/  ISETP.GT.AND P5, PT, R0, RZ, P1 ;  /* 0x000000ff0000720c */ /* 0x000fe40000fa4270 */
[----:B------:R-:W-:Y:S01]  /*5b20*/  F2FP.TF32.F32.PACK_B R53, R53 ;  /* 0x00000035ff35723e */ /* 0x000fe200024050ff */
[-C--:B0-----:R-:W-:Y:S01]  /*5b30*/  FMUL R9, R50, R90.reuse ;  /* 0x0000005a32097220 */ /* 0x081fe20000400000 */
[----:B------:R-:W-:Y:S01]  /*5b40*/  @P3 STG.E desc[UR36][R4.64+0xc4], R49 ;  /* 0x0000c43104003986 */ /* 0x000fe2000c101924 */
[C---:B------:R-:W-:Y:S02]  /*5b50*/  ISETP.GT.AND P3, PT, R0.reuse, RZ, P2 ;  /* 0x000000ff0000720c */ /* 0x040fe40001764270 */
[----:B------:R-:W-:Y:S02]  /*5b60*/  ISETP.GT.AND P1, PT, R0, 0x8, P1 ;  /* 0x000000080000780c */ /* 0x000fe40000f24270 */
[----:B------:R-:W-:Y:S01]  /*5b70*/  F2FP.TF32.F32.PACK_B R9, R9 ;  /* 0x00000009ff09723e */ /* 0x000fe200024050ff */
[----:B-1----:R-:W-:Y:S01]  /*5b80*/  FMUL R13, R56, R90 ;  /* 0x0000005a380d7220 */ /* 0x002fe20000400000 */
[----:B------:R-:W-:-:S03]  /*5b90*/  F2FP.TF32.F32.PACK_B R55, R55 ;  /* 0x00000037ff37723e */ /* 0x000fc600024050ff */
[----:B------:R0:W-:Y:S01]  /*5ba0*/  @P0 STG.E desc[UR36][R6.64+0xc0], R9 ;  /* 0x0000c00906000986 */ /* 0x0001e2000c101924 */
[C---:B------:R-:W-:Y:S02]  /*5bb0*/  ISETP.GT.AND P0, PT, R3.reuse, 0x40, PT ;  /* 0x000000400300780c */ /* 0x040fe40003f04270 */
[----:B------:R-:W-:Y:S01]  /*5bc0*/  F2FP.TF32.F32.PACK_B R13, R13 ;  /* 0x0000000dff0d723e */ /* 0x000fe200024050ff */
[----:B------:R-:W-:Y:S01]  /*5bd0*/  @P4 STG.E desc[UR36][R6.64+0xc4], R51 ;  /* 0x0000c43306004986 */ /* 0x000fe2000c101924 */
[C---:B------:R-:W-:Y:S02]  /*5be0*/  ISETP.GT.AND P4, PT, R0.reuse, 0x8, P2 ;  /* 0x000000080000780c */ /* 0x040fe40001784270 */
[----:B------:R-:W-:Y:S01]  /*5bf0*/  ISETP.GT.AND P2, PT, R3, 0x41, PT ;  /* 0x000000410300780c */ /* 0x000fe20003f44270 */
[----:B------:R1:W-:Y:S01]  /*5c00*/  @P5 STG.E desc[UR36][R4.64+0xe0], R11 ;  /* 0x0000e00b04005986 */ /* 0x0003e2000c101924 */
[----:B------:R-:W-:Y:S02]  /*5c10*/  ISETP.GT.AND P5, PT, R0, RZ, P0 ;  /* 0x000000ff0000720c */ /* 0x000fe400007a4270 */
[----:B------:R-:W-:Y:S01]  /*5c20*/  F2FP.TF32.F32.PACK_B R57, R57 ;  /* 0x00000039ff39723e */ /* 0x000fe200024050ff */
[----:B0-----:R-:W-:Y:S01]  /*5c30*/  FMUL R9, R54, R90 ;  /* 0x0000005a36097220 */ /* 0x001fe20000400000 */
[----:B------:R-:W-:Y:S01]  /*5c40*/  @P3 STG.E desc[UR36][R4.64+0xe4], R53 ;  /* 0x0000e43504003986 */ /* 0x000fe2000c101924 */
[----:B------:R-:W-:-:S02]  /*5c50*/  ISETP.GT.AND P3, PT, R0, RZ, P2 ;  /* 0x000000ff0000720c */ /* 0x000fc40001764270 */
        /* <DEDUP_REMOVED lines=61> */
[----:B------:R-:W-:Y:S01]  /*6030*/  @P3 STG.E desc[UR36][R4.64+0x164], R69 ;  /* 0x0001644504003986 */ /* 0x000fe2000c101924 */
[----:B0-----:R-:W-:Y:S01]  /*6040*/  FMUL R9, R70, R90 ;  /* 0x0000005a46097220 */ /* 0x001fe20000400000 */
[----:B------:R-:W-:-:S02]  /*6050*/  ISETP.GT.AND P3, PT, R0, RZ, P2 ;  /* 0x000000ff0000720c */ /* 0x000fc40001764270 */
[----:B------:R-:W-:Y:S02]  /*6060*/  ISETP.GT.AND P0, PT, R0, 0x8, P0 ;  /* 0x000000080000780c */ /* 0x000fe40000704270 */
[----:B------:R-:W-:Y:S01]  /*6070*/  F2FP.TF32.F32.PACK_B R9, R9 ;  /* 0x00000009ff09723e */ /* 0x000fe200024050ff */
[----:B-1----:R-:W-:Y:S01]  /*6080*/  FMUL R11, R76, R90 ;  /* 0x0000005a4c0b7220 */ /* 0x002fe20000400000 */
[----:B------:R-:W-:-:S03]  /*6090*/  F2FP.TF32.F32.PACK_B R75, R75 ;  /* 0x0000004bff4b723e */ /* 0x000fc600024050ff */
[----:B------:R0:W-:Y:S01]  /*60a0*/  @P1 STG.E desc[UR36][R6.64+0x160], R9 ;  /* 0x0001600906001986 */ /* 0x0001e2000c101924 */
[----:B------:R-:W-:Y:S02]  /*60b0*/  F2FP.TF32.F32.PACK_B R77, R77 ;  /* 0x0000004dff4d723e */ /* 0x000fe400024050ff */
[----:B------:R-:W-:Y:S01]  /*60c0*/  F2FP.TF32.F32.PACK_B R11, R11 ;  /* 0x0000000bff0b723e */ /* 0x000fe200024050ff */
[----:B------:R-:W-:Y:S01]  /*60d0*/  @P4 STG.E desc[UR36][R6.64+0x164], R71 ;  /* 0x0001644706004986 */ /* 0x000fe2000c101924 */
[C---:B------:R-:W-:Y:S02]  /*60e0*/  ISETP.GT.AND P4, PT, R3.reuse, 0x68, PT ;  /* 0x000000680300780c */ /* 0x040fe40003f84270 */
[----:B------:R-:W-:Y:S01]  /*60f0*/  F2FP.TF32.F32.PACK_B R79, R79 ;  /* 0x0000004fff4f723e */ /* 0x000fe200024050ff */
[----:B------:R1:W-:Y:S01]  /*6100*/  @P5 STG.E desc[UR36][R4.64+0x180], R13 ;  /* 0x0001800d04005986 */ /* 0x0003e2000c101924 */
[----:B------:R-:W-:Y:S02]  /*6110*/  ISETP.GT.AND P5, PT, R3, 0x69, PT ;  /* 0x000000690300780c */ /* 0x000fe40003fa4270 */
[----:B------:R-:W-:Y:S01]  /*6120*/  F2FP.TF32.F32.PACK_B R81, R81 ;  /* 0x00000051ff51723e */ /* 0x000fe200024050ff */
[----:B------:R-:W-:Y:S01]  /*6130*/  @P3 STG.E desc[UR36][R4.64+0x184], R73 ;  /* 0x0001844904003986 */ /* 0x000fe2000c101924 */
[----:B------:R-:W-:Y:S01]  /*6140*/  ISETP.GT.AND P3, PT, R0, 0x8, P2 ;  /* 0x000000080000780c */ /* 0x000fe20001764270 */
[----:B0-----:R-:W-:Y:S01]  /*6150*/  FMUL R9, R74, R90 ;  /* 0x0000005a4a097220 */ /* 0x001fe20000400000 */
[----:B------:R-:W-:-:S02]  /*6160*/  ISETP.GT.AND P2, PT, R0, RZ, P4 ;  /* 0x000000ff0000720c */ /* 0x000fc40002744270 */
[C---:B------:R-:W-:Y:S02]  /*6170*/  ISETP.GT.AND P1, PT, R0.reuse, RZ, P5 ;  /* 0x000000ff0000720c */ /* 0x040fe40002f24270 */
[----:B------:R-:W-:Y:S01]  /*6180*/  ISETP.GT.AND P4, PT, R0, 0x8, P4 ;  /* 0x000000080000780c */ /* 0x000fe20002784270 */
[----:B-1----:R-:W-:Y:S01]  /*6190*/  FMUL R13, R78, R90 ;  /* 0x0000005a4e0d7220 */ /* 0x002fe20000400000 */
[----:B------:R-:W-:Y:S02]  /*61a0*/  ISETP.GT.AND P5, PT, R0, 0x8, P5 ;  /* 0x000000080000780c */ /* 0x000fe40002fa4270 */
[----:B------:R-:W-:Y:S02]  /*61b0*/  F2FP.TF32.F32.PACK_B R9, R9 ;  /* 0x00000009ff09723e */ /* 0x000fe400024050ff */
[----:B------:R-:W-:Y:S02]  /*61c0*/  F2FP.TF32.F32.PACK_B R13, R13 ;  /* 0x0000000dff0d723e */ /* 0x000fe400024050ff */
[----:B------:R-:W-:Y:S01]  /*61d0*/  F2FP.TF32.F32.PACK_B R83, R83 ;  /* 0x00000053ff53723e */ /* 0x000fe200024050ff */
[----:B------:R0:W-:Y:S01]  /*61e0*/  @P0 STG.E desc[UR36][R6.64+0x180], R9 ;  /* 0x0001800906000986 */ /* 0x0001e2000c101924 */
[----:B------:R-:W-:-:S02]  /*61f0*/  ISETP.GT.AND P0, PT, R3, 0x79, PT ;  /* 0x000000790300780c */ /* 0x000fc40003f04270 */
[----:B------:R-:W-:Y:S01]  /*6200*/  F2FP.TF32.F32.PACK_B R85, R85 ;  /* 0x00000055ff55723e */ /* 0x000fe200024050ff */
[----:B------:R-:W-:Y:S01]  /*6210*/  @P3 STG.E desc[UR36][R6.64+0x184], R75 ;  /* 0x0001844b06003986 */ /* 0x000fe2000c101924 */
[C---:B------:R-:W-:Y:S02]  /*6220*/  ISETP.GT.AND P3, PT, R3.reuse, 0x70, PT ;  /* 0x000000700300780c */ /* 0x040fe40003f64270 */
[----:B------:R-:W-:Y:S01]  /*6230*/  F2FP.TF32.F32.PACK_B R87, R87 ;  /* 0x00000057ff57723e */ /* 0x000fe200024050ff */
[----:B------:R1:W-:Y:S01]  /*6240*/  @P2 STG.E desc[UR36][R4.64+0x1a0], R11 ;  /* 0x0001a00b04002986 */ /* 0x0003e2000c101924 */
[----:B------:R-:W-:-:S03]  /*6250*/  ISETP.GT.AND P2, PT, R3, 0x71, PT ;  /* 0x000000710300780c */ /* 0x000fc60003f44270 */
[----:B------:R-:W-:Y:S01]  /*6260*/  @P1 STG.E desc[UR36][R4.64+0x1a4], R77 ;  /* 0x0001a44d04001986 */ /* 0x000fe2000c101924 */
[----:B------:R-:W-:Y:S01]  /*6270*/  ISETP.GT.AND P1, PT, R3, 0x78, PT ;  /* 0x000000780300780c */ /* 0x000fe20003f24270 */
[-C--:B------:R-:W-:Y:S01]  /*6280*/  FMUL R3, R80, R90.reuse ;  /* 0x0000005a50037220 */ /* 0x080fe20000400000 */
[-C--:B0-----:R-:W-:Y:S01]  /*6290*/  FMUL R9, R82, R90.reuse ;  /* 0x0000005a52097220 */ /* 0x081fe20000400000 */
[----:B------:R0:W-:Y:S01]  /*62a0*/  @P4 STG.E desc[UR36][R6.64+0x1a0], R13 ;  /* 0x0001a00d06004986 */ /* 0x0001e2000c101924 */
[C---:B------:R-:W-:Y:S02]  /*62b0*/  ISETP.GT.AND P4, PT, R0.reuse, RZ, P3 ;  /* 0x000000ff0000720c */ /* 0x040fe40001f84270 */
[----:B------:R-:W-:Y:S01]  /*62c0*/  F2FP.TF32.F32.PACK_B R3, R3 ;  /* 0x00000003ff03723e */ /* 0x000fe200024050ff */
[----:B------:R-:W-:Y:S01]  /*62d0*/  @P5 STG.E desc[UR36][R6.64+0x1a4], R79 ;  /* 0x0001a44f06005986 */ /* 0x000fe2000c101924 */
[----:B------:R-:W-:Y:S01]  /*62e0*/  ISETP.GT.AND P5, PT, R0, RZ, P2 ;  /* 0x000000ff0000720c */ /* 0x000fe200017a4270 */
[----:B-1----:R-:W-:Y:S01]  /*62f0*/  FMUL R11, R84, R90 ;  /* 0x0000005a540b7220 */ /* 0x002fe20000400000 */
[----:B------:R-:W-:-:S02]  /*6300*/  ISETP.GT.AND P3, PT, R0, 0x8, P3 ;  /* 0x000000080000780c */ /* 0x000fc40001f64270 */
[----:B------:R-:W-:Y:S02]  /*6310*/  ISETP.GT.AND P2, PT, R0, 0x8, P2 ;  /* 0x000000080000780c */ /* 0x000fe40001744270 */
[----:B------:R-:W-:Y:S01]  /*6320*/  F2FP.TF32.F32.PACK_B R9, R9 ;  /* 0x00000009ff09723e */ /* 0x000fe200024050ff */
[----:B0-----:R-:W-:Y:S01]  /*6330*/  FMUL R13, R86, R90 ;  /* 0x0000005a560d7220 */ /* 0x001fe20000400000 */
[----:B------:R-:W-:Y:S01]  /*6340*/  F2FP.TF32.F32.PACK_B R11, R11 ;  /* 0x0000000bff0b723e */ /* 0x000fe200024050ff */
[----:B------:R-:W-:Y:S01]  /*6350*/  @P4 STG.E desc[UR36][R4.64+0x1c0], R3 ;  /* 0x0001c00304004986 */ /* 0x000fe2000c101924 */
[C---:B------:R-:W-:Y:S02]  /*6360*/  ISETP.GT.AND P4, PT, R0.reuse, RZ, P1 ;  /* 0x000000ff0000720c */ /* 0x040fe40000f84270 */
[C---:B------:R-:W-:Y:S01]  /*6370*/  ISETP.GT.AND P1, PT, R0.reuse, 0x8, P1 ;  /* 0x000000080000780c */ /* 0x040fe20000f24270 */
[----:B------:R-:W-:Y:S01]  /*6380*/  @P5 STG.E desc[UR36][R4.64+0x1c4], R81 ;  /* 0x0001c45104005986 */ /* 0x000fe2000c101924 */
[----:B------:R-:W-:-:S02]  /*6390*/  ISETP.GT.AND P5, PT, R0, RZ, P0 ;  /* 0x000000ff0000720c */ /* 0x000fc400007a4270 */
[----:B------:R-:W-:Y:S01]  /*63a0*/  ISETP.GT.AND P0, PT, R0, 0x8, P0 ;  /* 0x000000080000780c */ /* 0x000fe20000704270 */
[----:B------:R-:W-:Y:S01]  /*63b0*/  @P3 STG.E desc[UR36][R6.64+0x1c0], R9 ;  /* 0x0001c00906003986 */ /* 0x000fe2000c101924 */
[----:B------:R-:W-:-:S03]  /*63c0*/  F2FP.TF32.F32.PACK_B R13, R13 ;  /* 0x0000000dff0d723e */ /* 0x000fc600024050ff */
[----:B------:R-:W-:Y:S04]  /*63d0*/  @P2 STG.E desc[UR36][R6.64+0x1c4], R83 ;  /* 0x0001c45306002986 */ /* 0x000fe8000c101924 */
[----:B------:R-:W-:Y:S04]  /*63e0*/  @P4 STG.E desc[UR36][R4.64+0x1e0], R11 ;  /* 0x0001e00b04004986 */ /* 0x000fe8000c101924 */
[----:B------:R0:W-:Y:S02]  /*63f0*/  @P5 STG.E desc[UR36][R4.64+0x1e4], R85 ;  /* 0x0001e45504005986 */ /* 0x0001e4000c101924 */
[----:B0-----:R-:W-:-:S02]  /*6400*/  @P1 IMAD.MOV.U32 R4, RZ, RZ, R6 ;  /* 0x000000ffff041224 */ /* 0x001fc400078e0006 */
[----:B------:R-:W-:-:S05]  /*6410*/  @P1 IMAD.MOV.U32 R5, RZ, RZ, R7 ;  /* 0x000000ffff051224 */ /* 0x000fca00078e0007 */
[----:B------:R0:W-:Y:S04]  /*6420*/  @P1 STG.E desc[UR36][R4.64+0x1e0], R13 ;  /* 0x0001e00d04001986 */ /* 0x0001e8000c101924 */
[----:B------:R0:W-:Y:S02]  /*6430*/  @P0 STG.E desc[UR36][R6.64+0x1e4], R87 ;  /* 0x0001e45706000986 */ /* 0x0001e4000c101924 */
.L_x_163:
[----:B------:R-:W-:Y:S05]  /*6440*/  BSYNC B0 ;  /* 0x0000000000007941 */ /* 0x000fea0003800000 */
.L_x_37:
[----:B0-----:R-:W2:Y:S01]  /*6450*/  LDL.64 R4, [R1] ;  /* 0x0000000001047983 */ /* 0x001ea20000100a00 */
[----:B------:R-:W-:Y:S01]  /*6460*/  ULDC.64 UR4, c[0x0][0x650] ;  /* 0x0001940000047ab9 */ /* 0x000fe20000000a00 */
[----:B------:R-:W-:Y:S02]  /*6470*/  IMAD.U32 R0, RZ, RZ, UR44 ;  /* 0x0000002cff007e24 */ /* 0x000fe4000f8e00ff */
[----:B------:R-:W-:Y:S02]  /*6480*/  IMAD.MOV.U32 R22, RZ, RZ, -0x1 ;  /* 0xffffffffff167424 */ /* 0x000fe400078e00ff */
[----:B------:R0:W-:Y:S01]  /*6490*/  SYNCS.ARRIVE.TRANS64.A1T0 RZ, [R0+UR46], RZ ;  /* 0x000000ff00ff79a7 */ /* 0x0001e2000810002e */
[----:B-----5:R-:W-:Y:S02]  /*64a0*/  IMAD.MOV.U32 R18, RZ, RZ, -0x1 ;  /* 0xffffffffff127424 */ /* 0x020fe400078e00ff */
[----:B------:R-:W-:Y:S01]  /*64b0*/  IMAD.MOV.U32 R19, RZ, RZ, -0x1 ;  /* 0xffffffffff137424 */ /* 0x000fe200078e00ff */
[----:B0-----:R-:W-:-:S02]  /*64c0*/  PRMT R0, RZ, 0x7610, R0 ;  /* 0x00007610ff007816 */ /* 0x001fc40000000000 */
[----:B--2---:R-:W-:-:S05]  /*64d0*/  LEA R16, P0, R4, R16, 0x1 ;  /* 0x0000001004107211 */ /* 0x004fca00078008ff */
[----:B------:R-:W-:Y:S01]  /*64e0*/  IMAD.X R17, R100, 0x1, R17, P0 ;  /* 0x0000000164117824 */ /* 0x000fe200000e0611 */
[----:B------:R-:W-:-:S04]  /*64f0*/  ISETP.GE.U32.AND P0, PT, R16, UR4, PT ;  /* 0x0000000410007c0c */ /* 0x000fc8000bf06070 */
[----:B------:R-:W-:-:S13]  /*6500*/  ISETP.GE.U32.AND.EX P0, PT, R17, UR5, PT, P0 ;  /* 0x0000000511007c0c */ /* 0x000fda000bf06100 */
[----:B------:R-:W-:Y:S05]  /*6510*/  @P0 BRA `(.L_x_164) ;  /* 0x00000004004c0947 */ /* 0x000fea0003800000 */
[----:B----4-:R-:W0:Y:S01]  /*6520*/  LDC.64 R10, c[0x0][0x628] ;  /* 0x00018a00ff0a7b82 */ /* 0x010e220000000a00 */
[----:B------:R-:W2:Y:S01]  /*6530*/  S2R R12, SR_CTAID.X ;  /* 0x00000000000c7919 */ /* 0x000ea20000002500 */
[----:B------:R-:W-:Y:S02]  /*6540*/  IMAD.MOV.U32 R8, RZ, RZ, R16 ;  /* 0x000000ffff087224 */ /* 0x000fe400078e0010 */
[----:B------:R-:W-:Y:S01]  /*6550*/  IMAD.MOV.U32 R9, RZ, RZ, R17 ;  /* 0x000000ffff097224 */ /* 0x000fe200078e0011 */
[----:B------:R-:W4:Y:S03]  /*6560*/  S2R R18, SR_CTAID.Y ;  /* 0x0000000000127919 */ /* 0x000f260000002600 */
[----:B------:R-:W1:Y:S08]  /*6570*/  LDC R0, c[0x0][0x630] ;  /* 0x00018c00ff007b82 */ /* 0x000e700000000800 */
[----:B------:R-:W1:Y:S01]  /*6580*/  LDC.64 R14, c[0x0][0x620] ;  /* 0x00018800ff0e7b82 */ /* 0x000e620000000a00 */
[----:B0-----:R-:W-:-:S04]  /*6590*/  ISETP.NE.U32.AND P0, PT, R10, RZ, PT ;  /* 0x000000ff0a00720c */ /* 0x001fc80003f05070 */
[----:B------:R-:W-:-:S13]  /*65a0*/  ISETP.NE.AND.EX P0, PT, R11, RZ, PT, P0 ;  /* 0x000000ff0b00720c */ /* 0x000fda0003f05300 */
[----:B-12-4-:R-:W-:Y:S05]  /*65b0*/  @!P0 BRA `(.L_x_165) ;  /* 0x0000000000288947 */ /* 0x016fea0003800000 */
[----:B------:R-:W0:Y:S02]  /*65c0*/  LDC R3, c[0x0][0x634] ;  /* 0x00018d00ff037b82 */ /* 0x000e240000000800 */
[----:B0-----:R-:W-:-:S05]  /*65d0*/  IADD3 R3, P0, R16, R3, RZ ;  /* 0x0000000310037210 */ /* 0x001fca0007f1e0ff */
[----:B------:R-:W-:-:S04]  /*65e0*/  IMAD.X R13, RZ, RZ, R17, P0 ;  /* 0x000000ffff0d7224 */ /* 0x000fc800000e0611 */
[----:B------:R-:W-:-:S04]  /*65f0*/  IMAD.WIDE.U32 R4, R13, R10, RZ ;  /* 0x0000000a0d047225 */ /* 0x000fc800078e00ff */
[----:B---3--:R-:W-:-:S04]  /*6600*/  IMAD.WIDE.U32 R6, P0, R3, R11, R4 ;  /* 0x0000000b03067225 */ /* 0x008fc80007800004 */
[----:B------:R-:W-:-:S04]  /*6610*/  IMAD.WIDE.U32 R4, R3, R10, RZ ;  /* 0x0000000a03047225 */ /* 0x000fc800078e00ff */
[----:B------:R-:W-:Y:S01]  /*6620*/  IMAD.X R9, RZ, RZ, RZ, P0 ;  /* 0x000000ffff097224 */ /* 0x000fe200000e06ff */
[----:B------:R-:W-:Y:S01]  /*6630*/  IADD3 RZ, P0, R5, R6, RZ ;  /* 0x0000000605ff7210 */ /* 0x000fe20007f1e0ff */
[----:B------:R-:W-:-:S04]  /*6640*/  IMAD.MOV.U32 R8, RZ, RZ, R7 ;  /* 0x000000ffff087224 */ /* 0x000fc800078e0007 */
[----:B------:R-:W-:-:S08]  /*6650*/  IMAD.WIDE.U32.X R8, R13, R11, R8, P0 ;  /* 0x0000000b0d087225 */ /* 0x000fd000000e0408 */
.L_x_165:
[-CC-:B------:R-:W-:Y:S01]  /*6660*/  SHF.R.U64 R19, R8, R0.reuse, R9.reuse ;  /* 0x0000000008137219 */ /* 0x180fe20000001209 */
[----:B------:R-:W0:Y:S01]  /*6670*/  LDC.64 R24, c[0x0][0x640] ;  /* 0x00019000ff187b82 */ /* 0x000e220000000a00 */
[----:B------:R-:W-:Y:S01]  /*6680*/  SHF.R.U32.HI R0, RZ, R0, R9 ;  /* 0x00000000ff007219 */ /* 0x000fe20000011609 */
[----:B------:R-:W-:Y:S01]  /*6690*/  ULDC UR4, c[0x0][0x150] ;  /* 0x0000540000047ab9 */ /* 0x000fe20000000800 */
[----:B------:R-:W-:Y:S02]  /*66a0*/  IADD3 R3, P0, RZ, -R19, RZ ;  /* 0x80000013ff037210 */ /* 0x000fe40007f1e0ff */
[----:B---3--:R-:W-:-:S03]  /*66b0*/  I2FP.F32.U32 R7, R12 ;  /* 0x0000000c00077245 */ /* 0x008fc60000201000 */
[----:B------:R-:W1:Y:S01]  /*66c0*/  LDC R6, c[0x0][0x618] ;  /* 0x00018600ff067b82 */ /* 0x000e620000000800 */
[----:B------:R-:W-:Y:S02]  /*66d0*/  IMAD.X R5, RZ, RZ, ~R0, P0 ;  /* 0x000000ffff057224 */ /* 0x000fe400000e0e00 */
[----:B------:R-:W-:Y:S01]  /*66e0*/  FMUL R7, R7, UR4 ;  /* 0x0000000407077c20 */ /* 0x000fe20008400000 */
[----:B------:R-:W-:Y:S01]  /*66f0*/  ULDC UR4, c[0x0][0x154] ;  /* 0x0000550000047ab9 */ /* 0x000fe20000000800 */
[-C--:B------:R-:W-:Y:S02]  /*6700*/  IMAD R0, R5, R14.reuse, RZ ;  /* 0x0000000e05007224 */ /* 0x080fe400078e02ff */
[C---:B------:R-:W-:Y:S01]  /*6710*/  IMAD.WIDE.U32 R4, R3.reuse, R14, R16 ;  /* 0x0000000e03047225 */ /* 0x040fe200078e0010 */
[----:B------:R-:W2:Y:S01]  /*6720*/  LDC R8, c[0x0][0x608] ;  /* 0x00018200ff087b82 */ /* 0x000ea20000000800 */
[----:B------:R-:W3:Y:S02]  /*6730*/  F2I.U32.TRUNC.NTZ R7, R7 ;  /* 0x0000000700077305 */ /* 0x000ee4000020f000 */
[----:B------:R-:W-:Y:S01]  /*6740*/  IMAD R3, R3, R15, R0 ;  /* 0x0000000f03037224 */ /* 0x000fe200078e0200 */
[----:B------:R-:W-:-:S03]  /*6750*/  I2FP.F32.U32 R0, R18 ;  /* 0x0000001200007245 */ /* 0x000fc60000201000 */
[----:B------:R-:W-:Y:S01]  /*6760*/  IMAD.IADD R3, R5, 0x1, R3 ;  /* 0x0000000105037824 */ /* 0x000fe200078e0203 */
[----:B------:R-:W4:Y:S01]  /*6770*/  LDC R11, c[0x0][0x658] ;  /* 0x00019600ff0b7b82 */ /* 0x000f220000000800 */
[----:B0-----:R-:W-:-:S04]  /*6780*/  ISETP.NE.U32.AND P0, PT, R24, RZ, PT ;  /* 0x000000ff1800720c */ /* 0x001fc80003f05070 */
[----:B------:R-:W-:-:S03]  /*6790*/  ISETP.NE.AND.EX P0, PT, R25, RZ, PT, P0 ;  /* 0x000000ff1900720c */ /* 0x000fc60003f05300 */
[----:B------:R-:W0:Y:S01]  /*67a0*/  LDC R9, c[0x0][0x144] ;  /* 0x00005100ff097b82 */ /* 0x000e220000000800 */
[-C--:B-1----:R-:W-:Y:S01]  /*67b0*/  SHF.R.U64 R10, R4, R6.reuse, R3 ;  /* 0x00000006040a7219 */ /* 0x082fe20000001203 */
[----:B---3--:R-:W-:Y:S01]  /*67c0*/  IMAD.MOV R7, RZ, RZ, -R7 ;  /* 0x000000ffff077224 */ /* 0x008fe200078e0a07 */
[----:B------:R-:W-:Y:S01]  /*67d0*/  SHF.R.U32.HI R3, RZ, R6, R3 ;  /* 0x00000006ff037219 */ /* 0x000fe20000011603 */
[----:B------:R-:W-:-:S04]  /*67e0*/  FMUL R6, R0, UR4 ;  /* 0x0000000400067c20 */ /* 0x000fc80008400000 */
[----:B------:R-:W1:Y:S01]  /*67f0*/  LDC R21, c[0x0][0x148] ;  /* 0x00005200ff157b82 */ /* 0x000e620000000800 */
[----:B------:R3:W0:Y:S01]  /*6800*/  F2I.U32.TRUNC.NTZ R14, R6 ;  /* 0x00000006000e7305 */ /* 0x000622000020f000 */
[-CC-:B--2---:R-:W-:Y:S02]  /*6810*/  SHF.R.U64 R13, R10, R8.reuse, R3.reuse ;  /* 0x000000080a0d7219 */ /* 0x184fe40000001203 */
[----:B------:R-:W-:-:S04]  /*6820*/  SHF.R.U32.HI R0, RZ, R8, R3 ;  /* 0x00000008ff007219 */ /* 0x000fc80000011603 */
[----:B------:R-:W2:Y:S01]  /*6830*/  LDC R20, c[0x0][0x648] ;  /* 0x00019200ff147b82 */ /* 0x000ea20000000800 */
[-CC-:B----4-:R-:W-:Y:S02]  /*6840*/  SHF.R.U64 R15, R13, R11.reuse, R0.reuse ;  /* 0x0000000b0d0f7219 */ /* 0x190fe40000001200 */
[----:B------:R-:W-:-:S03]  /*6850*/  SHF.R.U32.HI R5, RZ, R11, R0 ;  /* 0x0000000bff057219 */ /* 0x000fc60000011600 */
[----:B------:R-:W-:Y:S02]  /*6860*/  IMAD.MOV.U32 R4, RZ, RZ, R15 ;  /* 0x000000ffff047224 */ /* 0x000fe400078e000f */
[----:B------:R-:W4:Y:S01]  /*6870*/  LDC R26, c[0x0][0x638] ;  /* 0x00018e00ff1a7b82 */ /* 0x000f220000000800 */
[----:B0-----:R-:W-:-:S07]  /*6880*/  IMAD R22, R9, R7, R12 ;  /* 0x0000000709167224 */ /* 0x001fce00078e020c */
[----:B------:R-:W0:Y:S08]  /*6890*/  LDC R27, c[0x0][0x610] ;  /* 0x00018400ff1b7b82 */ /* 0x000e300000000800 */
[----:B------:R-:W0:Y:S01]  /*68a0*/  LDC R28, c[0x0][0x600] ;  /* 0x00018000ff1c7b82 */ /* 0x000e220000000800 */
[----:B-123--:R-:W-:Y:S05]  /*68b0*/  @!P0 BRA `(.L_x_166) ;  /* 0x0000000000288947 */ /* 0x00efea0003800000 */
[----:B------:R-:W1:Y:S02]  /*68c0*/  LDC R0, c[0x0][0x64c] ;  /* 0x00019300ff007b82 */ /* 0x000e640000000800 */
[----:B-1----:R-:W-:-:S05]  /*68d0*/  IADD3 R3, P0, R15, R0, RZ ;  /* 0x000000000f037210 */ /* 0x002fca0007f1e0ff */
        /* <DEDUP_REMOVED lines=8> */
.L_x_166:
[----:B------:R-:W-:Y:S01]  /*6960*/  ISETP.NE.AND P0, PT, R2, 0x1, PT ;  /* 0x000000010200780c */ /* 0x000fe20003f05270 */
[----:B------:R-:W-:Y:S01]  /*6970*/  IMAD.MOV R14, RZ, RZ, -R14 ;  /* 0x000000ffff0e7224 */ /* 0x000fe200078e0a0e */
[----:B------:R-:W-:Y:S02]  /*6980*/  SHF.R.U64 R0, R4, R20, R5 ;  /* 0x0000001404007219 */ /* 0x000fe40000001205 */
[----:B------:R-:W-:Y:S02]  /*6990*/  LOP3.LUT R3, R13, R102, RZ, 0xc0, !PT ;  /* 0x000000660d037212 */ /* 0x000fe400078ec0ff */
[----:B------:R-:W-:Y:S01]  /*69a0*/  LOP3.LUT R5, R10, R101, RZ, 0xc0, !PT ;  /* 0x000000650a057212 */ /* 0x000fe200078ec0ff */
[----:B------:R-:W-:Y:S02]  /*69b0*/  IMAD.MOV R4, RZ, RZ, -R0 ;  /* 0x000000ffff047224 */ /* 0x000fe400078e0a00 */
[----:B------:R-:W-:Y:S02]  /*69c0*/  IMAD R3, R98, R0, R3 ;  /* 0x0000000062037224 */ /* 0x000fe400078e0203 */
[----:B----4-:R-:W-:-:S02]  /*69d0*/  IMAD R0, R4, R26, R15 ;  /* 0x0000001a04007224 */ /* 0x010fc400078e020f */
[----:B------:R-:W-:Y:S02]  /*69e0*/  @P0 IMAD R22, R21, R14, R18 ;  /* 0x0000000e15160224 */ /* 0x000fe400078e0212 */
[----:B------:R-:W-:Y:S02]  /*69f0*/  IMAD.MOV.U32 R4, RZ, RZ, 0x1 ;  /* 0x00000001ff047424 */ /* 0x000fe400078e00ff */
[----:B0-----:R-:W-:Y:S02]  /*6a00*/  IMAD R22, R3, R27, R22 ;  /* 0x0000001b03167224 */ /* 0x001fe400078e0216 */
[----:B------:R-:W-:Y:S01]  /*6a10*/  IMAD R3, R0, R28, R5 ;  /* 0x0000001c00037224 */ /* 0x000fe200078e0205 */
[----:B------:R-:W-:-:S04]  /*6a20*/  PRMT R0, R4, 0x7610, R0 ;  /* 0x0000761004007816 */ /* 0x000fc80000000000 */
[----:B------:R-:W-:Y:S02]  /*6a30*/  SEL R18, R3, R22, !P0 ;  /* 0x0000001603127207 */ /* 0x000fe40004000000 */
[----:B------:R-:W-:-:S07]  /*6a40*/  SEL R22, R22, R3, !P0 ;  /* 0x0000000316167207 */ /* 0x000fce0004000000 */
.L_x_164:
[----:B------:R-:W-:Y:S01]  /*6a50*/  LOP3.LUT P0, RZ, R0, 0xff, RZ, 0xc0, !PT ;  /* 0x000000ff00ff7812 */ /* 0x000fe2000780c0ff */
[----:B------:R-:W-:Y:S01]  /*6a60*/  UIMAD.WIDE.U32 UR4, UR38, 0x38e38e39, URZ ;  /* 0x38e38e39260478a5 */ /* 0x000fe2000f8e003f */
[----:B------:R-:W-:-:S03]  /*6a70*/  LOP3.LUT R105, R105, 0x1, RZ, 0x3c, !PT ;  /* 0x0000000169697812 */ /* 0x000fc600078e3cff */
[----:B------:R-:W-:-:S04]  /*6a80*/  USHF.R.U32.HI UR4, URZ, 0x1, UR5 ;  /* 0x000000013f047899 */ /* 0x000fc80008011605 */
[----:B------:R-:W-:-:S04]  /*6a90*/  UIMAD UR38, UR4, -0x9, UR38 ;  /* 0xfffffff7042678a4 */ /* 0x000fc8000f8e0226 */
[----:B------:R-:W-:Y:S08]  /*6aa0*/  @P0 BRA `(.L_x_167) ;  /* 0xffffffac00700947 */ /* 0x000ff0000383ffff */
[----:B------:R-:W-:Y:S05]  /*6ab0*/  EXIT ;  /* 0x000000000000794d */ /* 0x000fea0003800000 */
.L_x_18:
[----:B------:R-:W-:-:S08]  /*6ac0*/  ISETP.NE.AND P0, PT, R9, RZ, PT ;  /* 0x000000ff0900720c */ /* 0x000fd00003f05270 */
[----:B0-----:R-:W0:-:S00]  /*6ad0*/  USETMAXREG.DEALLOC.CTAPOOL 0x28 ;  /* 0x00000028000079c8 */ /* 0x001e0000080e0500 */
[----:B------:R-:W-:Y:S05]  /*6ae0*/  @P0 EXIT ;  /* 0x000000000000094d */ /* 0x000fea0003800000 */
[----:B0-----:R-:W-:Y:S01]  /*6af0*/  LOP3.LUT P0, RZ, R3, 0xff, RZ, 0xc0, !PT ;  /* 0x000000ff03ff7812 */ /* 0x001fe2000780c0ff */
[----:B------:R-:W-:Y:S02]  /*6b00*/  IMAD.MOV.U32 R3, RZ, RZ, 0x1 ;  /* 0x00000001ff037424 */ /* 0x000fe400078e00ff */
[----:B------:R-:W-:-:S10]  /*6b10*/  IMAD.MOV.U32 R8, RZ, RZ, RZ ;  /* 0x000000ffff087224 */ /* 0x000fd400078e00ff */
[----:B------:R-:W-:Y:S05]  /*6b20*/  @!P0 BRA `(.L_x_168) ;  /* 0x0000000c007c8947 */ /* 0x000fea0003800000 */
[----:B------:R-:W0:Y:S01]  /*6b30*/  S2UR UR9, SR_CgaCtaId ;  /* 0x00000000000979c3 */ /* 0x000e220000008800 */
[----:B------:R-:W-:Y:S01]  /*6b40*/  ULDC UR5, c[0x0][0x658] ;  /* 0x0001960000057ab9 */ /* 0x000fe20000000800 */
[----:B------:R-:W-:Y:S01]  /*6b50*/  UMOV UR10, 0xffffffff ;  /* 0xffffffff000a7882 */ /* 0x000fe20000000000 */
[----:B------:R-:W-:Y:S01]  /*6b60*/  UMOV UR14, 0x1 ;  /* 0x00000001000e7882 */ /* 0x000fe20000000000 */
[----:B------:R-:W-:Y:S01]  /*6b70*/  USHF.L.U32 UR10, UR10, UR5, URZ ;  /* 0x000000050a0a7299 */ /* 0x000fe2000800063f */
[----:B------:R-:W-:Y:S01]  /*6b80*/  LOP3.LUT P0, RZ, R4, 0x1f, RZ, 0xc0, !PT ;  /* 0x0000001f04ff7812 */ /* 0x000fe2000780c0ff */
[----:B------:R-:W-:Y:S01]  /*6b90*/  BSSY B0, `(.L_x_168) ;  /* 0x00000d8000007945 */ /* 0x000fe20003800000 */
[C---:B------:R-:W-:Y:S01]  /*6ba0*/  ISETP.NE.AND P2, PT, R5.reuse, RZ, PT ;  /* 0x000000ff0500720c */ /* 0x040fe20003f45270 */
[----:B------:R-:W-:Y:S01]  /*6bb0*/  ULOP3.LUT UR13, URZ, UR10, URZ, 0x33, !UPT ;  /* 0x0000000a3f0d7292 */ /* 0x000fe2000f8e333f */
[----:B------:R-:W-:Y:S01]  /*6bc0*/  ISETP.NE.OR P0, PT, R5, RZ, !P0 ;  /* 0x000000ff0500720c */ /* 0x000fe20004705670 */
[----:B------:R-:W-:Y:S01]  /*6bd0*/  IMAD.MOV.U32 R10, RZ, RZ, 0x1 ;  /* 0x00000001ff0a7424 */ /* 0x000fe200078e00ff */
[----:B------:R-:W-:Y:S01]  /*6be0*/  LOP3.LUT R9, R23, 0x2, RZ, 0xfc, !PT ;  /* 0x0000000217097812 */ /* 0x000fe200078efcff */
[----:B------:R-:W-:Y:S01]  /*6bf0*/  IMAD.MOV.U32 R3, RZ, RZ, 0x1 ;  /* 0x00000001ff037424 */ /* 0x000fe200078e00ff */
[----:B------:R-:W-:Y:S01]  /*6c00*/  ULDC UR4, c[0x0][0x600] ;  /* 0x0001800000047ab9 */ /* 0x000fe20000000800 */
[----:B------:R-:W-:Y:S01]  /*6c10*/  IMAD.MOV.U32 R8, RZ, RZ, RZ ;  /* 0x000000ffff087224 */ /* 0x000fe200078e00ff */
[----:B------:R-:W-:Y:S01]  /*6c20*/  UMOV UR19, 0x11 ;  /* 0x0000001100137882 */ /* 0x000fe20000000000 */
[----:B------:R-:W-:-:S02]  /*6c30*/  UIADD3 UR24, UR40, 0x1, URZ ;  /* 0x0000000128187890 */ /* 0x000fc4000fffe03f */
[----:B------:R-:W-:Y:S02]  /*6c40*/  UIADD3 UR4, UR4, -0x1, URZ ;  /* 0xffffffff04047890 */ /* 0x000fe4000fffe03f */
[----:B------:R-:W-:Y:S01]  /*6c50*/  USHF.L.U32 UR5, UR14, UR5, URZ ;  /* 0x000000050e057299 */ /* 0x000fe2000800063f */
[----:B------:R-:W-:Y:S01]  /*6c60*/  ULDC.64 UR26, c[0x0][0x198] ;  /* 0x00006600001a7ab9 */ /* 0x000fe20000000a00 */
[----:B0-----:R-:W-:Y:S02]  /*6c70*/  USHF.R.U32.HI UR25, URZ, 0x2, UR9 ;  /* 0x000000023f197899 */ /* 0x001fe40008011609 */
[----:B------:R-:W-:Y:S02]  /*6c80*/  ULOP3.LUT UR8, UR9, 0x3, URZ, 0xc0, !UPT ;  /* 0x0000000309087892 */ /* 0x000fe4000f8ec03f */
[----:B------:R-:W-:Y:S02]  /*6c90*/  USHF.L.U32 UR6, UR9, 0x5, URZ ;  /* 0x0000000509067899 */ /* 0x000fe4000800063f */
[----:B------:R-:W-:-:S02]  /*6ca0*/  USHF.L.U32 UR7, UR9, 0xa, URZ ;  /* 0x0000000a09077899 */ /* 0x000fc4000800063f */
[----:B------:R-:W-:Y:S02]  /*6cb0*/  ULOP3.LUT UR9, UR9, 0xfffffffc, URZ, 0xc0, !UPT ;  /* 0xfffffffc09097892 */ /* 0x000fe4000f8ec03f */
[----:B------:R-:W-:Y:S02]  /*6cc0*/  UISETP.GT.U32.AND UP0, UPT, UR8, 0xffff, UPT ;  /* 0x0000ffff0800788c */ /* 0x000fe4000bf04070 */
[----:B------:R-:W-:Y:S02]  /*6cd0*/  ULOP3.LUT UR11, UR9, 0x1, URZ, 0xfc, !UPT ;  /* 0x00000001090b7892 */ /* 0x000fe4000f8efc3f */
[----:B------:R-:W-:Y:S02]  /*6ce0*/  ULOP3.LUT UR12, UR9, 0x2, URZ, 0xfc, !UPT ;  /* 0x00000002090c7892 */ /* 0x000fe4000f8efc3f */
[----:B------:R-:W-:Y:S02]  /*6cf0*/  USHF.L.U32 UR10, UR14, UR9, URZ ;  /* 0x000000090e0a7299 */ /* 0x000fe4000800063f */
[----:B------:R-:W-:-:S02]  /*6d00*/  ULOP3.LUT UR9, UR9, 0x3, URZ, 0xfc, !UPT ;  /* 0x0000000309097892 */ /* 0x000fc4000f8efc3f */
[----:B------:R-:W-:Y:S02]  /*6d10*/  USHF.L.U32 UR11, UR14, UR11, URZ ;  /* 0x0000000b0e0b7299 */ /* 0x000fe4000800063f */
[----:B------:R-:W-:Y:S02]  /*6d20*/  USHF.L.U32 UR12, UR14, UR12, URZ ;  /* 0x0000000c0e0c7299 */ /* 0x000fe4000800063f */
[----:B------:R-:W-:Y:S02]  /*6d30*/  USEL UR8, UR8, 0xffff, !UP0 ;  /* 0x0000ffff08087887 */ /* 0x000fe4000c000000 */
[----:B------:R-:W-:Y:S02]  /*6d40*/  USHF.L.U32 UR9, UR14, UR9, URZ ;  /* 0x000000090e097299 */ /* 0x000fe4000800063f */
[----:B------:R-:W-:Y:S02]  /*6d50*/  ULOP3.LUT UR10, UR12, UR10, UR11, 0xfe, !UPT ;  /* 0x0000000a0c0a7292 */ /* 0x000fe4000f8efe0b */
[----:B------:R-:W-:-:S02]  /*6d60*/  ULOP3.LUT UR8, UR8, 0xffff, URZ, 0xc0, !UPT ;  /* 0x0000ffff08087892 */ /* 0x000fc4000f8ec03f */
[----:B------:R-:W-:Y:S02]  /*6d70*/  ULOP3.LUT UR6, UR6, 0x60, URZ, 0xc0, !UPT ;  /* 0x0000006006067892 */ /* 0x000fe4000f8ec03f */
[----:B------:R-:W-:Y:S02]  /*6d80*/  ULOP3.LUT UR7, UR7, 0xc00, URZ, 0xc0, !UPT ;  /* 0x00000c0007077892 */ /* 0x000fe4000f8ec03f */
[----:B------:R-:W-:Y:S02]  /*6d90*/  ULOP3.LUT UR18, UR10, UR9, URZ, 0xfc, !UPT ;  /* 0x000000090a127292 */ /* 0x000fe4000f8efc3f */
[----:B------:R-:W-:-:S12]  /*6da0*/  USHF.L.U32 UR19, UR19, UR8, URZ ;  /* 0x0000000813137299 */ /* 0x000fd8000800063f */
.L_x_180:
[----:B------:R-:W-:-:S03]  /*6db0*/  UMOV UR8, 0xffffffff ;  /* 0xffffffff00087882 */ /* 0x000fc60000000000 */
[----:B------:R-:W-:Y:S05]  /*6dc0*/  BRA.DIV UR8, `(.L_x_169) ;  /* 0x0000001208a47947 */ /* 0x000fea000b800000 */
[----:B------:R-:W-:-:S13]  /*6dd0*/  ELECT P6, URZ, PT ;  /* 0x00000000003f782f */ /* 0x000fda00038c0000 */
.L_x_198:
[----:B------:R-:W0:Y:S01]  /*6de0*/  LDC R4, c[0x0][0x28c] ;  /* 0x0000a300ff047b82 */ /* 0x000e220000000800 */
[----:B------:R-:W-:Y:S01]  /*6df0*/  BSSY B1, `(.L_x_170) ;  /* 0x000003d000017945 */ /* 0x000fe20003800000 */
[----:B0-----:R-:W-:-:S13]  /*6e00*/  ISETP.LT.OR P6, PT, R4, 0x1, !P6 ;  /* 0x000000010400780c */ /* 0x001fda00077c1670 */
[----:B------:R-:W-:Y:S05]  /*6e10*/  @P6 BRA `(.L_x_171) ;  /* 0x0000000000e86947 */ /* 0x000fea0003800000 */
[----:B------:R-:W-:Y:S01]  /*6e20*/  LEA R22, R22, UR25, 0x1 ;  /* 0x0000001916167c11 */ /* 0x000fe2000f8e08ff */
[----:B------:R-:W-:Y:S01]  /*6e30*/  IMAD.MOV.U32 R12, RZ, RZ, RZ ;  /* 0x000000ffff0c7224 */ /* 0x000fe200078e00ff */
[----:B------:R-:W-:Y:S01]  /*6e40*/  LEA R18, R18, UR6, 0x7 ;  /* 0x0000000612127c11 */ /* 0x000fe2000f8e38ff */
[----:B------:R-:W-:Y:S02]  /*6e50*/  IMAD.U32 R14, RZ, RZ, UR24 ;  /* 0x00000018ff0e7e24 */ /* 0x000fe4000f8e00ff */
[----:B------:R-:W-:Y:S02]  /*6e60*/  IMAD.MOV.U32 R4, RZ, RZ, R3 ;  /* 0x000000ffff047224 */ /* 0x000fe400078e0003 */
[----:B------:R-:W-:Y:S02]  /*6e70*/  IMAD.MOV.U32 R5, RZ, RZ, R8 ;  /* 0x000000ffff057224 */ /* 0x000fe400078e0008 */
[----:B------:R-:W-:-:S07]  /*6e80*/  IMAD.SHL.U32 R22, R22, 0x20, RZ ;  /* 0x0000002016167824 */ /* 0x000fce00078e00ff */
.L_x_175:
[----:B------:R-:W0:Y:S01]  /*6e90*/  S2R R7, SR_CgaCtaId ;  /* 0x0000000000077919 */ /* 0x000e220000008800 */
[----:B------:R-:W-:-:S04]  /*6ea0*/  MOV R6, 0x400 ;  /* 0x0000040000067802 */ /* 0x000fc80000000f00 */
[----:B0-----:R-:W-:Y:S02]  /*6eb0*/  LEA R13, R7, R6, 0x18 ;  /* 0x00000006070d7211 */ /* 0x001fe400078ec0ff */
[----:B------:R-:W-:Y:S01]  /*6ec0*/  SHF.L.U32 R6, R4, 0x1f, RZ ;  /* 0x0000001f04067819 */ /* 0x000fe200000006ff */
[----:B------:R-:W0:Y:S02]  /*6ed0*/  @!P2 LDC R7, c[0x0][0x500] ;  /* 0x00014000ff07ab82 */ /* 0x000e240000000800 */
[----:B------:R-:W-:-:S04]  /*6ee0*/  IMAD R11, R5, 0x8, R13 ;  /* 0x00000008050b7824 */ /* 0x000fc800078e020d */
[----:B------:R-:W1:Y:S02]  /*6ef0*/  SYNCS.PHASECHK.TRANS64.TRYWAIT P1, [R11+URZ+0x48], R6 ;  /* 0x000048060b0075a7 */ /* 0x000e64000802017f */
[----:B-1----:R-:W-:Y:S05]  /*6f00*/  @!P1 BRA `(.L_x_172) ;  /* 0x0000001000749947 */ /* 0x002fea0003800000 */
.L_x_199:
[----:B-1----:R-:W-:Y:S01]  /*6f10*/  PRMT R6, R9, 0x9910, RZ ;  /* 0x0000991009067816 */ /* 0x002fe200000000ff */
[----:B0-----:R0:W-:Y:S03]  /*6f20*/  @!P2 SYNCS.ARRIVE.TRANS64 RZ, [R11+URZ], R7 ;  /* 0x000000070bffa9a7 */ /* 0x0011e6000800003f */
[----:B------:R-:W-:-:S13]  /*6f30*/  ISETP.NE.AND P1, PT, R6, 0x2, PT ;  /* 0x000000020600780c */ /* 0x000fda0003f25270 */
[----:B0-----:R-:W-:Y:S05]  /*6f40*/  @P1 BRA `(.L_x_173) ;  /* 0x0000000000041947 */ /* 0x001fea0003800000 */
[----:B------:R-:W-:Y:S01]  /*6f50*/  BPT.TRAP 0x1 ;  /* 0x000000040000795c */ /* 0x000fe20000300000 */
.L_x_173:
[----:B------:R-:W-:Y:S05]  /*6f60*/  @P0 BRA `(.L_x_174) ;  /* 0x0000000000040947 */ /* 0x000fea0003800000 */
[----:B------:R-:W-:Y:S01]  /*6f70*/  BPT.TRAP 0x1 ;  /* 0x000000040000795c */ /* 0x000fe20000300000 */
.L_x_174:
[----:B------:R-:W-:Y:S01]  /*6f80*/  LEA R6, R5, UR25, 0x1 ;  /* 0x0000001905067c11 */ /* 0x000fe2000f8e08ff */
[----:B------:R-:W-:Y:S01]  /*6f90*/  VIADD R14, R14, 0xffffffff ;  /* 0xffffffff0e0e7836 */ /* 0x000fe20000000000 */
[----:B------:R-:W-:Y:S01]  /*6fa0*/  R2UR UR22, R22 ;  /* 0x00000000161672ca */ /* 0x000fe200000e0000 */
[----:B------:R-:W-:Y:S01]  /*6fb0*/  UIADD3 UR14, UP0, UR26, 0xf0, URZ ;  /* 0x000000f01a0e7890 */ /* 0x000fe2000ff1e03f */
[----:B------:R-:W-:Y:S01]  /*6fc0*/  R2UR UR9, R11 ;  /* 0x000000000b0972ca */ /* 0x000fe200000e0000 */
[----:B------:R-:W-:Y:S01]  /*6fd0*/  IMAD.SHL.U32 R6, R6, 0x400, RZ ;  /* 0x0000040006067824 */ /* 0x000fe200078e00ff */
[----:B------:R-:W-:Y:S01]  /*6fe0*/  R2UR UR10, R12 ;  /* 0x000000000c0a72ca */ /* 0x000fe200000e0000 */
[----:B------:R-:W-:Y:S01]  /*6ff0*/  UIADD3 UR30, UP1, UR26, 0x1f0, URZ ;  /* 0x000001f01a1e7890 */ /* 0x000fe2000ff3e03f */
[----:B------:R-:W-:Y:S01]  /*7000*/  R2UR UR12, R19 ;  /* 0x00000000130c72ca */ /* 0x000fe200000e0000 */
[--C-:B------:R-:W-:Y:S01]  /*7010*/  IMAD R7, R6, 0x4, R13.reuse ;  /* 0x0000000406077824 */ /* 0x100fe200078e020d */
[----:B------:R-:W-:Y:S01]  /*7020*/  LEA R6, R5, UR7, 0xc ;  /* 0x0000000705067c11 */ /* 0x000fe2000f8e60ff */
[----:B------:R-:W-:Y:S01]  /*7030*/  UIADD3.X UR15, URZ, UR27, URZ, UP0, !UPT ;  /* 0x0000001b3f0f7290 */ /* 0x000fe200087fe43f */
[----:B------:R-:W-:Y:S01]  /*7040*/  R2UR UR23, R18 ;  /* 0x00000000121772ca */ /* 0x000fe200000e0000 */
[----:B------:R-:W-:Y:S01]  /*7050*/  UPRMT UR20, URZ, 0x5410, UR19 ;  /* 0x000054103f147896 */ /* 0x000fe20008000013 */
[----:B------:R-:W-:Y:S01]  /*7060*/  R2UR UR8, R7 ;  /* 0x00000000070872ca */ /* 0x000fe200000e0000 */
[----:B------:R-:W-:Y:S01]  /*7070*/  IMAD R6, R6, 0x4, R13 ;  /* 0x0000000406067824 */ /* 0x000fe200078e020d */
[----:B------:R-:W-:Y:S01]  /*7080*/  ISETP.GT.AND P3, PT, R14, 0x1, PT ;  /* 0x000000010e00780c */ /* 0x000fe20003f64270 */
[----:B------:R-:W-:Y:S01]  /*7090*/  VIADD R5, R5, 0x1 ;  /* 0x0000000105057836 */ /* 0x000fe20000000000 */
[----:B------:R-:W-:Y:S01]  /*70a0*/  UPRMT UR28, URZ, 0x5410, UR18 ;  /* 0x000054103f1c7896 */ /* 0x000fe20008000012 */
[----:B------:R-:W-:Y:S01]  /*70b0*/  VIADD R12, R12, 0x20 ;  /* 0x000000200c0c7836 */ /* 0x000fe20000000000 */
[----:B------:R-:W-:Y:S01]  /*70c0*/  R2UR UR11, R6 ;  /* 0x00000000060b72ca */ /* 0x000fe200000e0000 */
[----:B------:R-:W-:Y:S01]  /*70d0*/  UIADD3.X UR31, URZ, UR27, URZ, UP1, !UPT ;  /* 0x0000001b3f1f7290 */ /* 0x000fe20008ffe43f */
[----:B------:R-:W-:Y:S01]  /*70e0*/  ISETP.NE.AND P1, PT, R5, 0x9, PT ;  /* 0x000000090500780c */ /* 0x000fe20003f25270 */
[----:B------:R-:W-:Y:S01]  /*70f0*/  UMOV UR16, 0x0 ;  /* 0x0000000000107882 */ /* 0x000fe20000000000 */
[----:B------:R-:W-:-:S02]  /*7100*/  UMOV UR17, 0x10000000 ;  /* 0x1000000000117882 */ /* 0x000fc40000000000 */
[----:B------:R-:W-:Y:S01]  /*7110*/  SEL R7, RZ, 0x1, P1 ;  /* 0x00000001ff077807 */ /* 0x000fe20000800000 */
[----:B------:R-:W-:Y:S01]  /*7120*/  UIADD3 UR8, UR8, 0x180, URZ ;  /* 0x0000018008087890 */ /* 0x000fe2000fffe03f */
[----:B------:R-:W-:Y:S02]  /*7130*/  SEL R5, R5, RZ, P1 ;  /* 0x000000ff05057207 */ /* 0x000fe40000800000 */
[----:B------:R-:W-:-:S03]  /*7140*/  LOP3.LUT R4, R4, R7, RZ, 0x3c, !PT ;  /* 0x0000000704047212 */ /* 0x000fc600078e3cff */
[----:B------:R-:W-:-:S03]  /*7150*/  UIADD3 UR21, UR11, 0x12180, URZ ;  /* 0x000121800b157890 */ /* 0x000fc6000fffe03f */
[----:B------:R-:W-:Y:S02]  /*7160*/  UMOV UR11, UR22 ;  /* 0x00000016000b7c82 */ /* 0x000fe40008000000 */
[----:B------:R0:W-:Y:S02]  /*7170*/  UTMALDG.3D.MULTICAST [UR8], [UR14], UR20, desc[UR16] ;  /* 0x000010080e0073b4 */ /* 0x0001e40008011814 */
[----:B0-----:R-:W-:Y:S01]  /*7180*/  UMOV UR8, UR21 ;  /* 0x0000001500087c82 */ /* 0x001fe20008000000 */
[----:B------:R-:W-:Y:S02]  /*7190*/  UMOV UR11, UR23 ;  /* 0x00000017000b7c82 */ /* 0x000fe40008000000 */
[----:B------:R0:W-:Y:S02]  /*71a0*/  UTMALDG.3D.MULTICAST [UR8], [UR30], UR28, desc[UR16] ;  /* 0x000010081e0073b4 */ /* 0x0001e4000801181c */
[----:B0-----:R-:W-:Y:S05]  /*71b0*/  @P3 BRA `(.L_x_175) ;  /* 0xfffffffc00343947 */ /* 0x001fea000383ffff */
.L_x_171:
[----:B------:R-:W-:Y:S05]  /*71c0*/  BSYNC B1 ;  /* 0x0000000000017941 */ /* 0x000fea0003800000 */
.L_x_170:
[----:B------:R-:W2:Y:S01]  /*71d0*/  LDL.64 R20, [R1] ;  /* 0x0000000001147983 */ /* 0x000ea20000100a00 */
[----:B------:R-:W-:Y:S01]  /*71e0*/  LOP3.LUT P4, RZ, R10, 0xff, RZ, 0xc0, !PT ;  /* 0x000000ff0aff7812 */ /* 0x000fe2000788c0ff */
[----:B------:R-:W-:Y:S01]  /*71f0*/  VIADD R7, R8, UR40 ;  /* 0x0000002808077c36 */ /* 0x000fe20008000000 */
[----:B------:R-:W-:Y:S01]  /*7200*/  ULDC.64 UR8, c[0x0][0x650] ;  /* 0x0001940000087ab9 */ /* 0x000fe20000000a00 */
[----:B------:R-:W-:Y:S01]  /*7210*/  IMAD.U32 R8, RZ, RZ, UR40 ;  /* 0x00000028ff087e24 */ /* 0x000fe2000f8e00ff */
[----:B------:R-:W-:Y:S01]  /*7220*/  UISETP.GE.U32.AND UP0, UPT, UR40, 0x9, UPT ;  /* 0x000000092800788c */ /* 0x000fe2000bf06070 */
[----:B------:R-:W-:Y:S01]  /*7230*/  BSSY B1, `(.L_x_176) ;  /* 0x000006b000017945 */ /* 0x000fe20003800000 */
[----:B------:R-:W-:Y:S01]  /*7240*/  ISETP.GT.U32.AND P1, PT, R7, 0x8, PT ;  /* 0x000000080700780c */ /* 0x000fe20003f24070 */
[----:B------:R-:W-:Y:S01]  /*7250*/  IMAD.MOV.U32 R22, RZ, RZ, -0x1 ;  /* 0xffffffffff167424 */ /* 0x000fe200078e00ff */
[----:B------:R-:W-:Y:S01]  /*7260*/  PRMT R10, RZ, 0x7610, R10 ;  /* 0x00007610ff0a7816 */ /* 0x000fe2000000000a */
[----:B------:R-:W-:Y:S01]  /*7270*/  IMAD.MOV.U32 R18, RZ, RZ, -0x1 ;  /* 0xffffffffff127424 */ /* 0x000fe200078e00ff */
[----:B------:R-:W-:Y:S01]  /*7280*/  ISETP.LT.U32.AND P1, PT, R8, 0x9, P1 ;  /* 0x000000090800780c */ /* 0x000fe20000f21070 */
[----:B------:R-:W-:Y:S01]  /*7290*/  IMAD.MOV.U32 R19, RZ, RZ, -0x1 ;  /* 0xffffffffff137424 */ /* 0x000fe200078e00ff */
[----:B------:R-:W-:Y:S01]  /*72a0*/  PLOP3.LUT P3, PT, PT, PT, UP0, 0x80, 0x0 ;  /* 0x000000000000781c */ /* 0x000fe20003f6f008 */
[----:B------:R-:W0:Y:S01]  /*72b0*/  @P4 S2R R5, SR_CgaCtaId ;  /* 0x0000000000054919 */ /* 0x000e220000008800 */
[----:B------:R-:W-:-:S04]  /*72c0*/  @P4 MOV R4, 0x400 ;  /* 0x0000040000044802 */ /* 0x000fc80000000f00 */
[----:B0-----:R-:W-:Y:S01]  /*72d0*/  @P4 LEA R6, R5, R4, 0x18 ;  /* 0x0000000405064211 */ /* 0x001fe200078ec0ff */
[----:B------:R-:W-:Y:S01]  /*72e0*/  IMAD.WIDE.U32 R4, R7, 0x38e38e39, RZ ;  /* 0x38e38e3907047825 */ /* 0x000fe200078e00ff */
[----:B------:R-:W-:Y:S02]  /*72f0*/  SEL R4, RZ, 0x1, !P1 ;  /* 0x00000001ff047807 */ /* 0x000fe40004800000 */
[----:B------:R0:W-:Y:S02]  /*7300*/  @P4 SYNCS.ARRIVE.TRANS64.A1T0 RZ, [R6+URZ+0xc8], RZ ;  /* 0x0000c8ff06ff49a7 */ /* 0x0001e4000810003f */
[----:B------:R-:W-:Y:S02]  /*7310*/  LOP3.LUT R3, R3, R4, RZ, 0x3c, !PT ;  /* 0x0000000403037212 */ /* 0x000fe400078e3cff */
[----:B------:R-:W-:Y:S02]  /*7320*/  PRMT R4, RZ, 0x7610, R4 ;  /* 0x00007610ff047816 */ /* 0x000fe40000000004 */
[----:B0-----:R-:W-:-:S04]  /*7330*/  SHF.R.U32.HI R6, RZ, 0x1, R5 ;  /* 0x00000001ff067819 */ /* 0x001fc80000011605 */
[----:B------:R-:W-:Y:S01]  /*7340*/  @P3 LOP3.LUT R3, R3, 0x1, R6, 0x78, !PT ;  /* 0x0000000103033812 */ /* 0x000fe200078e7806 */
[----:B------:R-:W-:Y:S01]  /*7350*/  IMAD R8, R6, -0x9, R7 ;  /* 0xfffffff706087824 */ /* 0x000fe200078e0207 */
[----:B--2---:R-:W-:-:S04]  /*7360*/  IADD3 R16, P4, R16, R20, RZ ;  /* 0x0000001410107210 */ /* 0x004fc80007f9e0ff */
[----:B------:R-:W-:Y:S01]  /*7370*/  ISETP.GE.U32.AND P1, PT, R16, UR8, PT ;  /* 0x0000000810007c0c */ /* 0x000fe2000bf26070 */
[----:B------:R-:W-:-:S05]  /*7380*/  IMAD.X R17, R17, 0x1, R0, P4 ;  /* 0x0000000111117824 */ /* 0x000fca00020e0600 */
[----:B------:R-:W-:-:S13]  /*7390*/  ISETP.GE.U32.AND.EX P1, PT, R17, UR9, PT, P1 ;  /* 0x0000000911007c0c */ /* 0x000fda000bf26110 */
[----:B------:R-:W-:Y:S05]  /*73a0*/  @P1 BRA `(.L_x_177) ;  /* 0x00000004004c1947 */ /* 0x000fea0003800000 */
[----:B------:R-:W0:Y:S01]  /*73b0*/  S2R R12, SR_CTAID.X ;  /* 0x00000000000c7919 */ /* 0x000e220000002500 */
[----:B------:R-:W-:Y:S01]  /*73c0*/  ULDC.64 UR8, c[0x0][0x628] ;  /* 0x00018a0000087ab9 */ /* 0x000fe20000000a00 */
[----:B------:R-:W1:Y:S01]  /*73d0*/  LDC R13, c[0x0][0x144] ;  /* 0x00005100ff0d7b82 */ /* 0x000e620000000800 */
[----:B------:R-:W-:Y:S01]  /*73e0*/  ISETP.NE.U32.AND P1, PT, RZ, UR8, PT ;  /* 0x00000008ff007c0c */ /* 0x000fe2000bf25070 */
[----:B------:R-:W2:Y:S01]  /*73f0*/  S2R R11, SR_CTAID.Y ;  /* 0x00000000000b7919 */ /* 0x000ea20000002600 */
[----:B------:R-:W-:Y:S01]  /*7400*/  ULDC UR10, c[0x0][0x150] ;  /* 0x00005400000a7ab9 */ /* 0x000fe20000000800 */
[----:B------:R-:W-:Y:S01]  /*7410*/  ULDC UR11, c[0x0][0x630] ;  /* 0x00018c00000b7ab9 */ /* 0x000fe20000000800 */
[----:B------:R-:W-:Y:S01]  /*7420*/  ISETP.NE.AND.EX P1, PT, RZ, UR9, PT, P1 ;  /* 0x00000009ff007c0c */ /* 0x000fe2000bf25310 */
[----:B------:R-:W-:Y:S01]  /*7430*/  IMAD.MOV.U32 R4, RZ, RZ, R16 ;  /* 0x000000ffff047224 */ /* 0x000fe200078e0010 */
[----:B0-----:R-:W-:-:S05]  /*7440*/  I2FP.F32.U32 R5, R12 ;  /* 0x0000000c00057245 */ /* 0x001fca0000201000 */
[----:B------:R-:W-:Y:S01]  /*7450*/  FMUL R14, R5, UR10 ;  /* 0x0000000a050e7c20 */ /* 0x000fe20008400000 */
[----:B------:R-:W-:-:S05]  /*7460*/  IMAD.MOV.U32 R5, RZ, RZ, R17 ;  /* 0x000000ffff057224 */ /* 0x000fca00078e0011 */
[----:B--2---:R-:W-:Y:S05]  /*7470*/  @!P1 BRA `(.L_x_178) ;  /* 0x0000000000289947 */ /* 0x004fea0003800000 */
[----:B------:R-:W-:Y:S02]  /*7480*/  ULDC UR10, c[0x0][0x634] ;  /* 0x00018d00000a7ab9 */ /* 0x000fe40000000800 */
[----:B------:R-:W-:-:S05]  /*7490*/  IADD3 R5, P1, R16, UR10, RZ ;  /* 0x0000000a10057c10 */ /* 0x000fca000ff3e0ff */
[----:B------:R-:W-:-:S04]  /*74a0*/  IMAD.X R15, RZ, RZ, R17, P1 ;  /* 0x000000ffff0f7224 */ /* 0x000fc800008e0611 */
[----:B------:R-:W-:-:S04]  /*74b0*/  IMAD.WIDE.U32 R6, R15, UR8, RZ ;  /* 0x000000080f067c25 */ /* 0x000fc8000f8e00ff */
[----:B------:R-:W-:-:S04]  /*74c0*/  IMAD.WIDE.U32 R6, P1, R5, UR9, R6 ;  /* 0x0000000905067c25 */ /* 0x000fc8000f820006 */
[----:B------:R-:W-:-:S04]  /*74d0*/  IMAD.WIDE.U32 R4, R5, UR8, RZ ;  /* 0x0000000805047c25 */ /* 0x000fc8000f8e00ff */
[----:B------:R-:W-:Y:S01]  /*74e0*/  IMAD.MOV.U32 R4, RZ, RZ, R7 ;  /* 0x000000ffff047224 */ /* 0x000fe200078e0007 */
[----:B------:R-:W-:Y:S01]  /*74f0*/  IADD3 RZ, P3, R5, R6, RZ ;  /* 0x0000000605ff7210 */ /* 0x000fe20007f7e0ff */
[----:B------:R-:W-:-:S04]  /*7500*/  IMAD.X R5, RZ, RZ, RZ, P1 ;  /* 0x000000ffff057224 */ /* 0x000fc800008e06ff */
[----:B------:R-:W-:-:S08]  /*7510*/  IMAD.WIDE.U32.X R4, R15, UR9, R4, P3 ;  /* 0x000000090f047c25 */ /* 0x000fd000098e0404 */
.L_x_178:
[--C-:B------:R-:W-:Y:S01]  /*7520*/  SHF.R.U64 R19, R4, UR11, R5.reuse ;  /* 0x0000000b04137c19 */ /* 0x100fe20008001205 */
[----:B------:R-:W0:Y:S01]  /*7530*/  F2I.U32.TRUNC.NTZ R14, R14 ;  /* 0x0000000e000e7305 */ /* 0x000e22000020f000 */
[----:B------:R-:W-:Y:S01]  /*7540*/  SHF.R.U32.HI R4, RZ, UR11, R5 ;  /* 0x0000000bff047c19 */ /* 0x000fe20008011605 */
[----:B------:R-:W-:Y:S01]  /*7550*/  ULDC.64 UR8, c[0x0][0x620] ;  /* 0x0001880000087ab9 */ /* 0x000fe20000000a00 */
[----:B------:R-:W-:Y:S01]  /*7560*/  IADD3 R7, P1, RZ, -R19, RZ ;  /* 0x80000013ff077210 */ /* 0x000fe20007f3e0ff */
[----:B------:R-:W-:Y:S01]  /*7570*/  ULDC.64 UR10, c[0x0][0x640] ;  /* 0x00019000000a7ab9 */ /* 0x000fe20000000a00 */
[----:B------:R-:W2:Y:S03]  /*7580*/  LDC R18, c[0x0][0x148] ;  /* 0x00005200ff127b82 */ /* 0x000ea60000000800 */
[----:B------:R-:W-:Y:S01]  /*7590*/  IMAD.X R4, RZ, RZ, ~R4, P1 ;  /* 0x000000ffff047224 */ /* 0x000fe200008e0e04 */
[----:B------:R-:W-:-:S03]  /*75a0*/  ISETP.NE.U32.AND P1, PT, RZ, UR10, PT ;  /* 0x0000000aff007c0c */ /* 0x000fc6000bf25070 */
[----:B------:R-:W-:Y:S01]  /*75b0*/  IMAD R6, R4, UR8, RZ ;  /* 0x0000000804067c24 */ /* 0x000fe2000f8e02ff */
[----:B------:R-:W-:Y:S01]  /*75c0*/  ISETP.NE.AND.EX P1, PT, RZ, UR11, PT, P1 ;  /* 0x0000000bff007c0c */ /* 0x000fe2000bf25310 */
[----:B------:R-:W-:Y:S01]  /*75d0*/  IMAD.WIDE.U32 R4, R7, UR8, R16 ;  /* 0x0000000807047c25 */ /* 0x000fe2000f8e0010 */
[----:B------:R-:W-:-:S03]  /*75e0*/  ULDC UR8, c[0x0][0x618] ;  /* 0x0001860000087ab9 */ /* 0x000fc60000000800 */
[----:B------:R-:W-:Y:S01]  /*75f0*/  IMAD R7, R7, UR9, R6 ;  /* 0x0000000907077c24 */ /* 0x000fe2000f8e0206 */
[----:B------:R-:W-:Y:S01]  /*7600*/  ULDC UR9, c[0x0][0x154] ;  /* 0x0000550000097ab9 */ /* 0x000fe20000000800 */
[----:B0-----:R-:W-:Y:S02]  /*7610*/  IMAD.MOV R6, RZ, RZ, -R14 ;  /* 0x000000ffff067224 */ /* 0x001fe400078e0a0e */
[----:B------:R-:W-:Y:S02]  /*7620*/  IMAD.IADD R5, R5, 0x1, R7 ;  /* 0x0000000105057824 */ /* 0x000fe400078e0207 */
[----:B-1----:R-:W-:Y:S01]  /*7630*/  IMAD R12, R13, R6, R12 ;  /* 0x000000060d0c7224 */ /* 0x002fe200078e020c */
[----:B------:R-:W-:Y:S02]  /*7640*/  I2FP.F32.U32 R6, R11 ;  /* 0x0000000b00067245 */ /* 0x000fe40000201000 */
[--C-:B------:R-:W-:Y:S02]  /*7650*/  SHF.R.U64 R13, R4, UR8, R5.reuse ;  /* 0x00000008040d7c19 */ /* 0x100fe40008001205 */
[----:B------:R-:W-:Y:S01]  /*7660*/  SHF.R.U32.HI R4, RZ, UR8, R5 ;  /* 0x00000008ff047c19 */ /* 0x000fe20008011605 */
[----:B------:R-:W-:Y:S01]  /*7670*/  FMUL R6, R6, UR9 ;  /* 0x0000000906067c20 */ /* 0x000fe20008400000 */
[----:B------:R-:W-:-:S02]  /*7680*/  ULDC UR8, c[0x0][0x608] ;  /* 0x0001820000087ab9 */ /* 0x000fc40000000800 */
[--C-:B------:R-:W-:Y:S01]  /*7690*/  SHF.R.U64 R15, R13, UR8, R4.reuse ;  /* 0x000000080d0f7c19 */ /* 0x100fe20008001204 */
[----:B------:R0:W1:Y:S01]  /*76a0*/  F2I.U32.TRUNC.NTZ R20, R6 ;  /* 0x0000000600147305 */ /* 0x000062000020f000 */
[----:B------:R-:W-:Y:S01]  /*76b0*/  SHF.R.U32.HI R4, RZ, UR8, R4 ;  /* 0x00000008ff047c19 */ /* 0x000fe20008011604 */
[----:B------:R-:W-:-:S03]  /*76c0*/  ULDC UR8, c[0x0][0x658] ;  /* 0x0001960000087ab9 */ /* 0x000fc60000000800 */
[--C-:B------:R-:W-:Y:S02]  /*76d0*/  SHF.R.U64 R14, R15, UR8, R4.reuse ;  /* 0x000000080f0e7c19 */ /* 0x100fe40008001204 */
[----:B------:R-:W-:-:S03]  /*76e0*/  SHF.R.U32.HI R21, RZ, UR8, R4 ;  /* 0x00000008ff157c19 */ /* 0x000fc60008011604 */
[----:B------:R-:W-:Y:S02]  /*76f0*/  IMAD.MOV.U32 R4, RZ, RZ, R14 ;  /* 0x000000ffff047224 */ /* 0x000fe400078e000e */
[----:B------:R-:W-:Y:S01]  /*7700*/  IMAD.MOV.U32 R5, RZ, RZ, R21 ;  /* 0x000000ffff057224 */ /* 0x000fe200078e0015 */
[----:B0-----:R-:W-:Y:S06]  /*7710*/  @!P1 BRA `(.L_x_179) ;  /* 0x0000000000289947 */ /* 0x001fec0003800000 */
        /* <DEDUP_REMOVED lines=10> */
.L_x_179:
[----:B------:R-:W-:Y:S01]  /*77c0*/  ISETP.NE.AND P1, PT, R2, 0x1, PT ;  /* 0x000000010200780c */ /* 0x000fe20003f25270 */
[----:B------:R-:W-:Y:S01]  /*77d0*/  ULDC UR8, c[0x0][0x648] ;  /* 0x0001920000087ab9 */ /* 0x000fe20000000800 */
[----:B------:R-:W-:Y:S01]  /*77e0*/  LOP3.LUT R15, R15, UR13, RZ, 0xc0, !PT ;  /* 0x0000000d0f0f7c12 */ /* 0x000fe2000f8ec0ff */
[----:B-1----:R-:W-:Y:S01]  /*77f0*/  IMAD.MOV R20, RZ, RZ, -R20 ;  /* 0x000000ffff147224 */ /* 0x002fe200078e0a14 */
[----:B------:R-:W-:Y:S01]  /*7800*/  SHF.R.U64 R4, R4, UR8, R5 ;  /* 0x0000000804047c19 */ /* 0x000fe20008001205 */
[----:B------:R-:W-:Y:S01]  /*7810*/  ULDC UR8, c[0x0][0x638] ;  /* 0x00018e0000087ab9 */ /* 0x000fe20000000800 */
[----:B------:R-:W-:Y:S01]  /*7820*/  LOP3.LUT R13, R13, UR4, RZ, 0xc0, !PT ;  /* 0x000000040d0d7c12 */ /* 0x000fe2000f8ec0ff */
[----:B------:R-:W-:Y:S02]  /*7830*/  ULDC UR9, c[0x0][0x610] ;  /* 0x0001840000097ab9 */ /* 0x000fe40000000800 */
[----:B------:R-:W-:Y:S02]  /*7840*/  IMAD.MOV R5, RZ, RZ, -R4 ;  /* 0x000000ffff057224 */ /* 0x000fe400078e0a04 */
[----:B------:R-:W-:-:S02]  /*7850*/  IMAD R15, R4, UR5, R15 ;  /* 0x00000005040f7c24 */ /* 0x000fc4000f8e020f */
[----:B--2---:R-:W-:Y:S02]  /*7860*/  @P1 IMAD R12, R18, R20, R11 ;  /* 0x00000014120c1224 */ /* 0x004fe400078e020b */
[----:B------:R-:W-:Y:S01]  /*7870*/  IMAD R14, R5, UR8, R14 ;  /* 0x00000008050e7c24 */ /* 0x000fe2000f8e020e */
[----:B------:R-:W-:Y:S01]  /*7880*/  ULDC UR8, c[0x0][0x600] ;  /* 0x0001800000087ab9 */ /* 0x000fe20000000800 */
[----:B------:R-:W-:Y:S02]  /*7890*/  IMAD R12, R15, UR9, R12 ;  /* 0x000000090f0c7c24 */ /* 0x000fe4000f8e020c */
[----:B------:R-:W-:Y:S02]  /*78a0*/  IMAD R5, R14, UR8, R13 ;  /* 0x000000080e057c24 */ /* 0x000fe4000f8e020d */
[----:B------:R-:W-:-:S03]  /*78b0*/  IMAD.MOV.U32 R4, RZ, RZ, 0x1 ;  /* 0x00000001ff047424 */ /* 0x000fc600078e00ff */
[----:B------:R-:W-:Y:S02]  /*78c0*/  SEL R18, R5, R12, !P1 ;  /* 0x0000000c05127207 */ /* 0x000fe40004800000 */
[----:B------:R-:W-:-:S07]  /*78d0*/  SEL R22, R12, R5, !P1 ;  /* 0x000000050c167207 */ /* 0x000fce0004800000 */
.L_x_177:
[----:B------:R-:W-:Y:S05]  /*78e0*/  BSYNC B1 ;  /* 0x0000000000017941 */ /* 0x000fea0003800000 */
.L_x_176:
[----:B------:R-:W-:-:S13]  /*78f0*/  LOP3.LUT P1, RZ, R4, 0xff, RZ, 0xc0, !PT ;  /* 0x000000ff04ff7812 */ /* 0x000fda000782c0ff */
[----:B------:R-:W-:Y:S05]  /*7900*/  @P1 BRA `(.L_x_180) ;  /* 0xfffffff400281947 */ /* 0x000fea000383ffff */
[----:B------:R-:W-:Y:S05]  /*7910*/  BSYNC B0 ;  /* 0x0000000000007941 */ /* 0x000fea0003800000 */
.L_x_168:
[----:B------:R-:W-:-:S03]  /*7920*/  UMOV UR8, 0xffffffff ;  /* 0xffffffff00087882 */ /* 0x000fc60000000000 */
[----:B------:R-:W-:Y:S05]  /*7930*/  BRA.DIV UR8, `(.L_x_181) ;  /* 0x0000000608fc7947 */ /* 0x000fea000b800000 */
[----:B------:R-:W-:-:S13]  /*7940*/  ELECT P6, URZ, PT ;  /* 0x00000000003f782f */ /* 0x000fda00038c0000 */
.L_x_202:
[----:B------:R-:W-:Y:S04]  /*7950*/  BSSY B0, `(.L_x_182) ;  /* 0x0000058000007945 */ /* 0x000fe80003800000 */
[----:B------:R-:W-:Y:S05]  /*7960*/  @!P6 BRA `(.L_x_183) ;  /* 0x000000040058e947 */ /* 0x000fea0003800000 */
[----:B------:R-:W-:-:S04]  /*7970*/  LOP3.LUT R23, R23, 0x2, RZ, 0xfc, !PT ;  /* 0x0000000217177812 */ /* 0x000fc800078efcff */
[----:B------:R-:W-:-:S13]  /*7980*/  ISETP.NE.AND P0, PT, R23, 0x3, PT ;  /* 0x000000031700780c */ /* 0x000fda0003f05270 */
[----:B------:R-:W-:Y:S05]  /*7990*/  @!P0 BRA `(.L_x_184) ;  /* 0x0000000000048947 */ /* 0x000fea0003800000 */
[----:B------:R-:W-:Y:S01]  /*79a0*/  BPT.TRAP 0x1 ;  /* 0x000000040000795c */ /* 0x000fe20000300000 */
.L_x_184:
[----:B------:R-:W0:Y:S01]  /*79b0*/  S2R R5, SR_CgaCtaId ;  /* 0x0000000000057919 */ /* 0x000e220000008800 */
[----:B------:R-:W-:Y:S02]  /*79c0*/  MOV R0, 0x400 ;  /* 0x0000040000007802 */ /* 0x000fe40000000f00 */
[----:B------:R-:W-:Y:S02]  /*79d0*/  SHF.L.U32 R2, R3, 0x1f, RZ ;  /* 0x0000001f03027819 */ /* 0x000fe400000006ff */
[----:B0-----:R-:W-:-:S05]  /*79e0*/  LEA R5, R5, R0, 0x18 ;  /* 0x0000000005057211 */ /* 0x001fca00078ec0ff */
[----:B------:R-:W-:-:S04]  /*79f0*/  VIADD R5, R5, 0x48 ;  /* 0x0000004805057836 */ /* 0x000fc80000000000 */
[C---:B------:R-:W-:Y:S02]  /*7a00*/  IMAD R7, R8.reuse, 0x8, R5 ;  /* 0x0000000808077824 */ /* 0x040fe400078e0205 */
[----:B------:R-:W-:Y:S02]  /*7a10*/  VIADD R8, R8, 0x1 ;  /* 0x0000000108087836 */ /* 0x000fe40000000000 */
[----:B------:R-:W0:Y:S03]  /*7a20*/  SYNCS.PHASECHK.TRANS64.TRYWAIT P0, [R7+URZ], R2 ;  /* 0x00000002070075a7 */ /* 0x000e26000800017f */
[----:B------:R-:W-:-:S04]  /*7a30*/  ISETP.NE.AND P1, PT, R8, 0x9, PT ;  /* 0x000000090800780c */ /* 0x000fc80003f25270 */
[----:B------:R-:W-:Y:S02]  /*7a40*/  SEL R0, RZ, 0x1, P1 ;  /* 0x00000001ff007807 */ /* 0x000fe40000800000 */
[----:B------:R-:W-:Y:S02]  /*7a50*/  SEL R8, R8, RZ, P1 ;  /* 0x000000ff08087207 */ /* 0x000fe40000800000 */
[----:B------:R-:W-:-:S03]  /*7a60*/  LOP3.LUT R9, R3, R0, RZ, 0x3c, !PT ;  /* 0x0000000003097212 */ /* 0x000fc600078e3cff */
[----:B------:R-:W-:Y:S01]  /*7a70*/  IMAD R6, R8, 0x8, R5 ;  /* 0x0000000808067824 */ /* 0x000fe200078e0205 */
[----:B------:R-:W-:Y:S01]  /*7a80*/  SHF.L.U32 R3, R9, 0x1f, RZ ;  /* 0x0000001f09037819 */ /* 0x000fe200000006ff */
[----:B0-----:R-:W-:Y:S06]  /*7a90*/  @!P0 BRA `(.L_x_185) ;  /* 0x0000000400c48947 */ /* 0x001fec0003800000 */
.L_x_203:
[----:B------:R-:W1:Y:S01]  /*7aa0*/  SYNCS.PHASECHK.TRANS64.TRYWAIT P0, [R6+URZ], R3 ;  /* 0x00000003060075a7 */ /* 0x000e62000800017f */
[----:B------:R-:W-:-:S05]  /*7ab0*/  VIADD R0, R8, 0x1 ;  /* 0x0000000108007836 */ /* 0x000fca0000000000 */
[----:B------:R-:W-:-:S04]  /*7ac0*/  ISETP.NE.AND P1, PT, R0, 0x9, PT ;  /* 0x000000090000780c */ /* 0x000fc80003f25270 */
[----:B0-----:R-:W-:Y:S02]  /*7ad0*/  SEL R2, RZ, 0x1, P1 ;  /* 0x00000001ff027807 */ /* 0x001fe40000800000 */
[----:B------:R-:W-:Y:S02]  /*7ae0*/  SEL R0, R0, RZ, P1 ;  /* 0x000000ff00007207 */ /* 0x000fe40000800000 */
[----:B------:R-:W-:-:S03]  /*7af0*/  LOP3.LUT R9, R9, R2, RZ, 0x3c, !PT ;  /* 0x0000000209097212 */ /* 0x000fc600078e3cff */
[----:B------:R-:W-:Y:S01]  /*7b00*/  IMAD R7, R0, 0x8, R5 ;  /* 0x0000000800077824 */ /* 0x000fe200078e0205 */
[----:B------:R-:W-:Y:S01]  /*7b10*/  SHF.L.U32 R4, R9, 0x1f, RZ ;  /* 0x0000001f09047819 */ /* 0x000fe200000006ff */
[----:B-1----:R-:W-:Y:S06]  /*7b20*/  @!P0 BRA `(.L_x_186) ;  /* 0x0000000400b48947 */ /* 0x002fec0003800000 */
.L_x_204:
[----:B------:R-:W1:Y:S01]  /*7b30*/  SYNCS.PHASECHK.TRANS64.TRYWAIT P0, [R7+URZ], R4 ;  /* 0x00000004070075a7 */ /* 0x000e62000800017f */
[----:B------:R-:W-:-:S05]  /*7b40*/  VIADD R0, R0, 0x1 ;  /* 0x0000000100007836 */ /* 0x000fca0000000000 */
[----:B------:R-:W-:-:S04]  /*7b50*/  ISETP.NE.AND P1, PT, R0, 0x9, PT ;  /* 0x000000090000780c */ /* 0x000fc80003f25270 */
[----:B------:R-:W-:Y:S02]  /*7b60*/  SEL R2, RZ, 0x1, P1 ;  /* 0x00000001ff027807 */ /* 0x000fe40000800000 */
[----:B------:R-:W-:Y:S02]  /*7b70*/  SEL R0, R0, RZ, P1 ;  /* 0x000000ff00007207 */ /* 0x000fe40000800000 */
[----:B------:R-:W-:-:S03]  /*7b80*/  LOP3.LUT R9, R9, R2, RZ, 0x3c, !PT ;  /* 0x0000000209097212 */ /* 0x000fc600078e3cff */
[----:B0-----:R-:W-:Y:S01]  /*7b90*/  IMAD R6, R0, 0x8, R5 ;  /* 0x0000000800067824 */ /* 0x001fe200078e0205 */
[----:B------:R-:W-:Y:S01]  /*7ba0*/  SHF.L.U32 R3, R9, 0x1f, RZ ;  /* 0x0000001f09037819 */ /* 0x000fe200000006ff */
[----:B-1----:R-:W-:Y:S06]  /*7bb0*/  @!P0 BRA `(.L_x_187) ;  /* 0x0000000400a48947 */ /* 0x002fec0003800000 */
.L_x_205:
        /* <DEDUP_REMOVED lines=9> */
.L_x_206:
        /* <DEDUP_REMOVED lines=9> */
.L_x_207:
        /* <DEDUP_REMOVED lines=9> */
.L_x_208:
        /* <DEDUP_REMOVED lines=9> */
.L_x_209:
[----:B------:R-:W1:Y:S01]  /*7e00*/  SYNCS.PHASECHK.TRANS64.TRYWAIT P0, [R6+URZ], R3 ;  /* 0x00000003060075a7 */ /* 0x000e62000800017f */
[----:B------:R-:W-:-:S05]  /*7e10*/  VIADD R0, R0, 0x1 ;  /* 0x0000000100007836 */ /* 0x000fca0000000000 */
[----:B------:R-:W-:-:S04]  /*7e20*/  ISETP.NE.AND P1, PT, R0, 0x9, PT ;  /* 0x000000090000780c */ /* 0x000fc80003f25270 */
[----:B------:R-:W-:Y:S02]  /*7e30*/  SEL R2, RZ, 0x1, P1 ;  /* 0x00000001ff027807 */ /* 0x000fe40000800000 */
[----:B------:R-:W-:Y:S02]  /*7e40*/  SEL R0, R0, RZ, P1 ;  /* 0x000000ff00007207 */ /* 0x000fe40000800000 */
[----:B------:R-:W-:Y:S01]  /*7e50*/  LOP3.LUT R2, R9, R2, RZ, 0x3c, !PT ;  /* 0x0000000209027212 */ /* 0x000fe200078e3cff */
[----:B-1----:R-:W-:Y:S06]  /*7e60*/  @!P0 BRA `(.L_x_192) ;  /* 0x00000004005c8947 */ /* 0x002fec0003800000 */
.L_x_210:
[----:B------:R-:W-:Y:S01]  /*7e70*/  IMAD R5, R0, 0x8, R5 ;  /* 0x0000000800057824 */ /* 0x000fe200078e0205 */
[----:B------:R-:W-:-:S07]  /*7e80*/  SHF.L.U32 R0, R2, 0x1f, RZ ;  /* 0x0000001f02007819 */ /* 0x000fce00000006ff */
.L_x_193:
[----:B--2---:R2:W3:Y:S02]  /*7e90*/  SYNCS.PHASECHK.TRANS64.TRYWAIT P0, [R5+URZ], R0 ;  /* 0x00000000050075a7 */ /* 0x0044e4000800017f */
[----:B---3--:R-:W-:Y:S05]  /*7ea0*/  @!P0 NANOSLEEP.SYNCS 0x989680 ;  /* 0x009896800000895d */ /* 0x008fea0003900000 */
[----:B------:R-:W3:Y:S02]  /*7eb0*/  @!P0 SYNCS.PHASECHK.TRANS64 P0, [R5+URZ], R0 ;  /* 0x00000000050085a7 */ /* 0x000ee4000800007f */
[----:B---3--:R-:W-:Y:S05]  /*7ec0*/  @!P0 BRA `(.L_x_193) ;  /* 0xfffffffc00f08947 */ /* 0x008fea000383ffff */
.L_x_183:
[----:B------:R-:W-:Y:S05]  /*7ed0*/  BSYNC B0 ;  /* 0x0000000000007941 */ /* 0x000fea0003800000 */
.L_x_182:
[----:B------:R-:W-:Y:S05]  /*7ee0*/  EXIT ;  /* 0x000000000000794d */ /* 0x000fea0003800000 */
.L_x_20:
[----:B0-----:R-:W-:-:S04]  /*7ef0*/  IMAD.U32 R3, RZ, RZ, UR43 ;  /* 0x0000002bff037e24 */ /* 0x001fc8000f8e00ff */
[----:B------:R0:W1:Y:S03]  /*7f00*/  SYNCS.PHASECHK.TRANS64.TRYWAIT P0, [R3+URZ+-0x8], R0 ;  /* 0xfffff800030075a7 */ /* 0x000066000800017f */
[----:B-1----:R-:W-:Y:S05]  /*7f10*/  @!P0 NANOSLEEP.SYNCS 0x989680 ;  /* 0x009896800000895d */ /* 0x002fea0003900000 */
[----:B------:R-:W1:Y:S02]  /*7f20*/  @!P0 SYNCS.PHASECHK.TRANS64 P0, [R3+URZ+-0x8], R0 ;  /* 0xfffff800030085a7 */ /* 0x000e64000800007f */
[----:B-1----:R-:W-:Y:S05]  /*7f30*/  @!P0 BRA `(.L_x_20) ;  /* 0xfffffffc00ec8947 */ /* 0x002fea000383ffff */
[----:B------:R-:W-:Y:S05]  /*7f40*/  BRA `(.L_x_194) ;  /* 0xffffff9800547947 */ /* 0x000fea000383ffff */
.L_x_25:
[----:B-1----:R1:W2:Y:S02]  /*7f50*/  SYNCS.PHASECHK.TRANS64.TRYWAIT P1, [R3+URZ], R0 ;  /* 0x00000000030075a7 */ /* 0x0022a4000802017f */
[----:B--2---:R-:W-:Y:S05]  /*7f60*/  @!P1 NANOSLEEP.SYNCS 0x989680 ;  /* 0x009896800000995d */ /* 0x004fea0003900000 */
[----:B------:R-:W2:Y:S02]  /*7f70*/  @!P1 SYNCS.PHASECHK.TRANS64 P1, [R3+URZ], R0 ;  /* 0x00000000030095a7 */ /* 0x000ea4000802007f */
[----:B--2---:R-:W-:Y:S05]  /*7f80*/  @!P1 BRA `(.L_x_25) ;  /* 0xfffffffc00f09947 */ /* 0x004fea000383ffff */
[----:B------:R-:W-:Y:S05]  /*7f90*/  BRA `(.L_x_24) ;  /* 0xffffff9800c87947 */ /* 0x000fea000383ffff */
.L_x_30:
[----:B-1----:R-:W-:-:S04]  /*7fa0*/  IMAD.U32 R5, RZ, RZ, UR4 ;  /* 0x00000004ff057e24 */ /* 0x002fc8000f8e00ff */
[----:B------:R1:W2:Y:S03]  /*7fb0*/  SYNCS.PHASECHK.TRANS64.TRYWAIT P1, [R5+URZ], R4 ;  /* 0x00000004050075a7 */ /* 0x0002a6000802017f */
[----:B--2---:R-:W-:Y:S05]  /*7fc0*/  @!P1 NANOSLEEP.SYNCS 0x989680 ;  /* 0x009896800000995d */ /* 0x004fea0003900000 */
[----:B------:R-:W2:Y:S02]  /*7fd0*/  @!P1 SYNCS.PHASECHK.TRANS64 P1, [R5+URZ], R4 ;  /* 0x00000004050095a7 */ /* 0x000ea4000802007f */
[----:B--2---:R-:W-:Y:S05]  /*7fe0*/  @!P1 BRA `(.L_x_30) ;  /* 0xfffffffc00ec9947 */ /* 0x004fea000383ffff */
[----:B------:R-:W-:Y:S05]  /*7ff0*/  BRA `(.L_x_29) ;  /* 0xffffff9c00987947 */ /* 0x000fea000383ffff */
.L_x_36:
[----:B0-----:R-:W-:-:S04]  /*8000*/  IMAD.U32 R3, RZ, RZ, UR43 ;  /* 0x0000002bff037e24 */ /* 0x001fc8000f8e00ff */
[----:B------:R0:W1:Y:S03]  /*8010*/  SYNCS.PHASECHK.TRANS64.TRYWAIT P0, [R3+URZ+0x8], R0 ;  /* 0x00000800030075a7 */ /* 0x000066000800017f */
[----:B-1----:R-:W-:Y:S05]  /*8020*/  @!P0 NANOSLEEP.SYNCS 0x989680 ;  /* 0x009896800000895d */ /* 0x002fea0003900000 */
[----:B------:R-:W1:Y:S02]  /*8030*/  @!P0 SYNCS.PHASECHK.TRANS64 P0, [R3+URZ+0x8], R0 ;  /* 0x00000800030085a7 */ /* 0x000e64000800007f */
[----:B-1----:R-:W-:Y:S05]  /*8040*/  @!P0 BRA `(.L_x_36) ;  /* 0xfffffffc00ec8947 */ /* 0x002fea000383ffff */
[----:B------:R-:W-:Y:S05]  /*8050*/  BRA `(.L_x_195) ;  /* 0xffffffa000d87947 */ /* 0x000fea000383ffff */
.L_x_169:
[----:B------:R-:W-:Y:S01]  /*8060*/  BSSY B1, `(.L_x_196) ;  /* 0x0000006000017945 */ /* 0x000fe20003800000 */
[----:B------:R-:W-:-:S07]  /*8070*/  IMAD.MOV.U32 R15, RZ, RZ, -0x1 ;  /* 0xffffffffff0f7424 */ /* 0x000fce00078e00ff */
[----:B-----5:R-:W-:Y:S05]  /*8080*/  WARPSYNC.COLLECTIVE R15, `(.L_x_197) ;  /* 0x000000000f0c7348 */ /* 0x020fea0003c00000 */
[----:B------:R-:W-:Y:S02]  /*8090*/  ELECT P6, UR62, PT ;  /* 0x00000000003e782f */ /* 0x000fe400038c0000 */
[----:B------:R-:W-:Y:S01]  /*80a0*/  MOV R14, UR62 ;  /* 0x0000003e000e7c02 */ /* 0x000fe20008000f00 */
[----:B-----5:R-:W-:Y:S10]  /*80b0*/  ENDCOLLECTIVE ;  /* 0x000000000000791b */ /* 0x020ff40003800000 */
.L_x_197:
[----:B------:R-:W-:Y:S05]  /*80c0*/  BSYNC B1 ;  /* 0x0000000000017941 */ /* 0x000fea0003800000 */
.L_x_196:
[----:B------:R-:W-:Y:S05]  /*80d0*/  BRA `(.L_x_198) ;  /* 0xffffffec00407947 */ /* 0x000fea000383ffff */
.L_x_172:
[----:B-1----:R1:W2:Y:S02]  /*80e0*/  SYNCS.PHASECHK.TRANS64.TRYWAIT P1, [R11+URZ+0x48], R6 ;  /* 0x000048060b0075a7 */ /* 0x0022a4000802017f */
[----:B--2---:R-:W-:Y:S05]  /*80f0*/  @!P1 NANOSLEEP.SYNCS 0x989680 ;  /* 0x009896800000995d */ /* 0x004fea0003900000 */
[----:B------:R-:W2:Y:S02]  /*8100*/  @!P1 SYNCS.PHASECHK.TRANS64 P1, [R11+URZ+0x48], R6 ;  /* 0x000048060b0095a7 */ /* 0x000ea4000802007f */
[----:B--2---:R-:W-:Y:S05]  /*8110*/  @!P1 BRA `(.L_x_172) ;  /* 0xfffffffc00f09947 */ /* 0x004fea000383ffff */
[----:B------:R-:W-:Y:S05]  /*8120*/  BRA `(.L_x_199) ;  /* 0xffffffec00787947 */ /* 0x000fea000383ffff */
.L_x_181:
[----:B------:R-:W-:Y:S01]  /*8130*/  BSSY B0, `(.L_x_200) ;  /* 0x0000006000007945 */ /* 0x000fe20003800000 */
[----:B------:R-:W-:-:S07]  /*8140*/  IMAD.MOV.U32 R15, RZ, RZ, -0x1 ;  /* 0xffffffffff0f7424 */ /* 0x000fce00078e00ff */
[----:B-----5:R-:W-:Y:S05]  /*8150*/  WARPSYNC.COLLECTIVE R15, `(.L_x_201) ;  /* 0x000000000f0c7348 */ /* 0x020fea0003c00000 */
[----:B------:R-:W-:Y:S02]  /*8160*/  ELECT P6, UR62, PT ;  /* 0x00000000003e782f */ /* 0x000fe400038c0000 */
[----:B------:R-:W-:Y:S01]  /*8170*/  MOV R14, UR62 ;  /* 0x0000003e000e7c02 */ /* 0x000fe20008000f00 */
[----:B-----5:R-:W-:Y:S10]  /*8180*/  ENDCOLLECTIVE ;  /* 0x000000000000791b */ /* 0x020ff40003800000 */
.L_x_201:
[----:B------:R-:W-:Y:S05]  /*8190*/  BSYNC B0 ;  /* 0x0000000000007941 */ /* 0x000fea0003800000 */
.L_x_200:
[----:B------:R-:W-:Y:S05]  /*81a0*/  BRA `(.L_x_202) ;  /* 0xfffffff400e87947 */ /* 0x000fea000383ffff */
.L_x_185:
[----:B0-----:R0:W1:Y:S02]  /*81b0*/  SYNCS.PHASECHK.TRANS64.TRYWAIT P0, [R7+URZ], R2 ;  /* 0x00000002070075a7 */ /* 0x001064000800017f */
[----:B-1----:R-:W-:Y:S05]  /*81c0*/  @!P0 NANOSLEEP.SYNCS 0x989680 ;  /* 0x009896800000895d */ /* 0x002fea0003900000 */
[----:B------:R-:W1:Y:S02]  /*81d0*/  @!P0 SYNCS.PHASECHK.TRANS64 P0, [R7+URZ], R2 ;  /* 0x00000002070085a7 */ /* 0x000e64000800007f */
[----:B-1----:R-:W-:Y:S05]  /*81e0*/  @!P0 BRA `(.L_x_185) ;  /* 0xfffffffc00f08947 */ /* 0x002fea000383ffff */
[----:B------:R-:W-:Y:S05]  /*81f0*/  BRA `(.L_x_203) ;  /* 0xfffffff800287947 */ /* 0x000fea000383ffff */
.L_x_186:
[----:B0-----:R0:W1:Y:S02]  /*8200*/  SYNCS.PHASECHK.TRANS64.TRYWAIT P0, [R6+URZ], R3 ;  /* 0x00000003060075a7 */ /* 0x001064000800017f */
[----:B-1----:R-:W-:Y:S05]  /*8210*/  @!P0 NANOSLEEP.SYNCS 0x989680 ;  /* 0x009896800000895d */ /* 0x002fea0003900000 */
[----:B------:R-:W1:Y:S02]  /*8220*/  @!P0 SYNCS.PHASECHK.TRANS64 P0, [R6+URZ], R3 ;  /* 0x00000003060085a7 */ /* 0x000e64000800007f */
[----:B-1----:R-:W-:Y:S05]  /*8230*/  @!P0 BRA `(.L_x_186) ;  /* 0xfffffffc00f08947 */ /* 0x002fea000383ffff */
[----:B------:R-:W-:Y:S05]  /*8240*/  BRA `(.L_x_204) ;  /* 0xfffffff800387947 */ /* 0x000fea000383ffff */
.L_x_187:
[----:B0-----:R0:W1:Y:S02]  /*8250*/  SYNCS.PHASECHK.TRANS64.TRYWAIT P0, [R7+URZ], R4 ;  /* 0x00000004070075a7 */ /* 0x001064000800017f */
[----:B-1----:R-:W-:Y:S05]  /*8260*/  @!P0 NANOSLEEP.SYNCS 0x989680 ;  /* 0x009896800000895d */ /* 0x002fea0003900000 */
[----:B------:R-:W1:Y:S02]  /*8270*/  @!P0 SYNCS.PHASECHK.TRANS64 P0, [R7+URZ], R4 ;  /* 0x00000004070085a7 */ /* 0x000e64000800007f */
[----:B-1----:R-:W-:Y:S05]  /*8280*/  @!P0 BRA `(.L_x_187) ;  /* 0xfffffffc00f08947 */ /* 0x002fea000383ffff */
[----:B------:R-:W-:Y:S05]  /*8290*/  BRA `(.L_x_205) ;  /* 0xfffffff800487947 */ /* 0x000fea000383ffff */
.L_x_188:
[----:B0-----:R0:W1:Y:S02]  /*82a0*/  SYNCS.PHASECHK.TRANS64.TRYWAIT P0, [R6+URZ], R3 ;  /* 0x00000003060075a7 */ /* 0x001064000800017f */
[----:B-1----:R-:W-:Y:S05]  /*82b0*/  @!P0 NANOSLEEP.SYNCS 0x989680 ;  /* 0x009896800000895d */ /* 0x002fea0003900000 */
[----:B------:R-:W1:Y:S02]  /*82c0*/  @!P0 SYNCS.PHASECHK.TRANS64 P0, [R6+URZ], R3 ;  /* 0x00000003060085a7 */ /* 0x000e64000800007f */
[----:B-1----:R-:W-:Y:S05]  /*82d0*/  @!P0 BRA `(.L_x_188) ;  /* 0xfffffffc00f08947 */ /* 0x002fea000383ffff */
[----:B------:R-:W-:Y:S05]  /*82e0*/  BRA `(.L_x_206) ;  /* 0xfffffff800587947 */ /* 0x000fea000383ffff */
.L_x_189:
[----:B0-----:R0:W1:Y:S02]  /*82f0*/  SYNCS.PHASECHK.TRANS64.TRYWAIT P0, [R7+URZ], R4 ;  /* 0x00000004070075a7 */ /* 0x001064000800017f */
[----:B-1----:R-:W-:Y:S05]  /*8300*/  @!P0 NANOSLEEP.SYNCS 0x989680 ;  /* 0x009896800000895d */ /* 0x002fea0003900000 */
[----:B------:R-:W1:Y:S02]  /*8310*/  @!P0 SYNCS.PHASECHK.TRANS64 P0, [R7+URZ], R4 ;  /* 0x00000004070085a7 */ /* 0x000e64000800007f */
[----:B-1----:R-:W-:Y:S05]  /*8320*/  @!P0 BRA `(.L_x_189) ;  /* 0xfffffffc00f08947 */ /* 0x002fea000383ffff */
[----:B------:R-:W-:Y:S05]  /*8330*/  BRA `(.L_x_207) ;  /* 0xfffffff800687947 */ /* 0x000fea000383ffff */
.L_x_190:
[----:B0-----:R0:W1:Y:S02]  /*8340*/  SYNCS.PHASECHK.TRANS64.TRYWAIT P0, [R6+URZ], R3 ;  /* 0x00000003060075a7 */ /* 0x001064000800017f */
[----:B-1----:R-:W-:Y:S05]  /*8350*/  @!P0 NANOSLEEP.SYNCS 0x989680 ;  /* 0x009896800000895d */ /* 0x002fea0003900000 */
[----:B------:R-:W1:Y:S02]  /*8360*/  @!P0 SYNCS.PHASECHK.TRANS64 P0, [R6+URZ], R3 ;  /* 0x00000003060085a7 */ /* 0x000e64000800007f */
[----:B-1----:R-:W-:Y:S05]  /*8370*/  @!P0 BRA `(.L_x_190) ;  /* 0xfffffffc00f08947 */ /* 0x002fea000383ffff */
[----:B------:R-:W-:Y:S05]  /*8380*/  BRA `(.L_x_208) ;  /* 0xfffffff800787947 */ /* 0x000fea000383ffff */
.L_x_191:
[----:B0-----:R0:W1:Y:S02]  /*8390*/  SYNCS.PHASECHK.TRANS64.TRYWAIT P0, [R7+URZ], R4 ;  /* 0x00000004070075a7 */ /* 0x001064000800017f */
[----:B-1----:R-:W-:Y:S05]  /*83a0*/  @!P0 NANOSLEEP.SYNCS 0x989680 ;  /* 0x009896800000895d */ /* 0x002fea0003900000 */
[----:B------:R-:W1:Y:S02]  /*83b0*/  @!P0 SYNCS.PHASECHK.TRANS64 P0, [R7+URZ], R4 ;  /* 0x00000004070085a7 */ /* 0x000e64000800007f */
[----:B-1----:R-:W-:Y:S05]  /*83c0*/  @!P0 BRA `(.L_x_191) ;  /* 0xfffffffc00f08947 */ /* 0x002fea000383ffff */
[----:B------:R-:W-:Y:S05]  /*83d0*/  BRA `(.L_x_209) ;  /* 0xfffffff800887947 */ /* 0x000fea000383ffff */
.L_x_192:
[----:B-1----:R1:W2:Y:S02]  /*83e0*/  SYNCS.PHASECHK.TRANS64.TRYWAIT P0, [R6+URZ], R3 ;  /* 0x00000003060075a7 */ /* 0x0022a4000800017f */
[----:B--2---:R-:W-:Y:S05]  /*83f0*/  @!P0 NANOSLEEP.SYNCS 0x989680 ;  /* 0x009896800000895d */ /* 0x004fea0003900000 */
[----:B------:R-:W2:Y:S02]  /*8400*/  @!P0 SYNCS.PHASECHK.TRANS64 P0, [R6+URZ], R3 ;  /* 0x00000003060085a7 */ /* 0x000ea4000800007f */
[----:B--2---:R-:W-:Y:S05]  /*8410*/  @!P0 BRA `(.L_x_192) ;  /* 0xfffffffc00f08947 */ /* 0x004fea000383ffff */
[----:B------:R-:W-:Y:S05]  /*8420*/  BRA `(.L_x_210) ;  /* 0xfffffff800907947 */ /* 0x000fea000383ffff */
.L_x_211:
[----:B------:R-:W-:-:S00]  /*8430*/  BRA `(.L_x_211) ;  /* 0xfffffffc00fc7947 */ /* 0x000fc0000383ffff */
[----:B------:R-:W-:-:S00]  /*8440*/  NOP ;  /* 0x0000000000007918 */ /* 0x000fc00000000000 */
        /* <DEDUP_REMOVED lines=11> */
.L_x_212:


//--------------------- .nv.global.init           --------------------------
	.section	.nv.global.init,"aw",@progbits
.nv.global.init:
	.type		$str$22,@object
	.size		$str$22,($str$23 - $str$22)
$str$22:
        /*0000*/ 	.byte	0x6b, 0x5f, 0x74, 0x69, 0x6c, 0x65, 0x5f, 0x63, 0x6f, 0x75, 0x6e, 0x74, 0x20, 0x3e, 0x3d, 0x20
        /*0010*/ 	.byte	0x31, 0x00
	.type		$str$23,@object
	.size		$str$23,(__unnamed_1 - $str$23)
$str$23:
        /*0012*/ 	.byte	0x2f, 0x74, 0x6d, 0x70, 0x2f, 0x63, 0x75, 0x74, 0x6c, 0x61, 0x73, 0x73, 0x5f, 0x73, 0x77, 0x65
        /*0022*/ 	.byte	0x65, 0x70, 0x5f, 0x73, 0x72, 0x63, 0x2f, 0x69, 0x6e, 0x63, 0x6c, 0x75, 0x64, 0x65, 0x2f, 0x63
        /*0032*/ 	.byte	0x75, 0x74, 0x6c, 0x61, 0x73, 0x73, 0x2f, 0x67, 0x65, 0x6d, 0x6d, 0x2f, 0x63, 0x6f, 0x6c, 0x6c
        /*0042*/ 	.byte	0x65, 0x63, 0x74, 0x69, 0x76, 0x65, 0x2f, 0x73, 0x6d, 0x39, 0x30, 0x5f, 0x6d, 0x6d, 0x61, 0x5f
        /*0052*/ 	.byte	0x74, 0x6d, 0x61, 0x5f, 0x67, 0x6d, 0x6d, 0x61, 0x5f, 0x73, 0x73, 0x5f, 0x77, 0x61, 0x72, 0x70
        /*0062*/ 	.byte	0x73, 0x70, 0x65, 0x63, 0x69, 0x61, 0x6c, 0x69, 0x7a, 0x65, 0x64, 0x2e, 0x68, 0x70, 0x70, 0x00
	.type		__unnamed_1,@object
	.size		__unnamed_1,(.L_0 - __unnamed_1)
__unnamed_1:
        /*0072*/ 	.byte	0x76, 0x6f, 0x69, 0x64, 0x20, 0x63, 0x75, 0x74, 0x6c, 0x61, 0x73, 0x73, 0x3a, 0x3a, 0x67, 0x65
        /* <DEDUP_REMOVED lines=177> */
        /*0b92*/ 	.byte	0x75, 0x74, 0x65, 0x3a, 0x3a, 0x69, 0x64, 0x65, 0x6e, 0x74, 0x69, 0x74, 0x79, 0x5d, 0x00
.L_0:


//--------------------- .nv.shared._ZN7cutlass13device_kernelINS_4gemm6kernel13GemmUniversalIN4cute5tupleIJiiiiEEENS1_10collective13CollectiveMmaINS1_34MainloopSm90TmaGmmaWarpSpecializedILi9ENS5_IJNS4_1CILi4EEENSA_ILi2EEENSA_ILi1EEEEEENS1_32KernelTmaWarpSpecializedPingpongEEENS5_IJNSA_ILi64EEENSA_ILi128EEENSA_ILi32EEEEEENS_10tfloat32_tENS5_IJlSD_lEEESL_SM_NS4_8TiledMMAINS4_8MMA_AtomIJNS4_4SM904GMMA30MMA_64x128x8_F32TF32TF32_SS_TNILNSQ_7ScaleInE1ELSS_1EEEEEENS4_6LayoutINS5_IJSD_SD_SD_EEENS5_IJNSA_ILi0EEESX_SX_EEEEENS5_IJNS4_10UnderscoreES10_S10_EEEEENS4_23SM90_TMA_LOAD_MULTICASTENS4_14ComposedLayoutINS4_7SwizzleILi3ELi4ELi3EEENS4_18smem_ptr_flag_bitsILi32EEENSV_INS5_IJNSA_ILi8EEESJ_EEENS5_IJSJ_SD_EEEEEEEvNS4_8identityES13_S1D_vS1E_EENS_8epilogue10collective6detail29Sm90TmaWarpSpecializedAdapterINS1H_15DefaultEpilogueISL_SM_SM_NS1G_6thread17LinearCombinationISL_Li1EffLNS1L_9ScaleType4KindE0ELNS_15FloatRoundStyleE2ESL_EENS1_15EpilogueDefaultEEEEEvvEEEEvNT_6ParamsE --------------------------
	.section	.nv.shared._ZN7cutlass13device_kernelINS_4gemm6kernel13GemmUniversalIN4cute5tupleIJiiiiEEENS1_10collective13CollectiveMmaINS1_34MainloopSm90TmaGmmaWarpSpecializedILi9ENS5_IJNS4_1CILi4EEENSA_ILi2EEENSA_ILi1EEEEEENS1_32KernelTmaWarpSpecializedPingpongEEENS5_IJNSA_ILi64EEENSA_ILi128EEENSA_ILi32EEEEEENS_10tfloat32_tENS5_IJlSD_lEEESL_SM_NS4_8TiledMMAINS4_8MMA_AtomIJNS4_4SM904GMMA30MMA_64x128x8_F32TF32TF32_SS_TNILNSQ_7ScaleInE1ELSS_1EEEEEENS4_6LayoutINS5_IJSD_SD_SD_EEENS5_IJNSA_ILi0EEESX_SX_EEEEENS5_IJNS4_10UnderscoreES10_S10_EEEEENS4_23SM90_TMA_LOAD_MULTICASTENS4_14ComposedLayoutINS4_7SwizzleILi3ELi4ELi3EEENS4_18smem_ptr_flag_bitsILi32EEENSV_INS5_IJNSA_ILi8EEESJ_EEENS5_IJSJ_SD_EEEEEEEvNS4_8identityES13_S1D_vS1E_EENS_8epilogue10collective6detail29Sm90TmaWarpSpecializedAdapterINS1H_15DefaultEpilogueISL_SM_SM_NS1G_6thread17LinearCombinationISL_Li1EffLNS1L_9ScaleType4KindE0ELNS_15FloatRoundStyleE2ESL_EENS1_15EpilogueDefaultEEEEEvvEEEEvNT_6ParamsE,"aw",@nobits
	.sectionflags	@""
	.align	16
	.zero		1024


//--------------------- .nv.shared.reserved.0     --------------------------
	.section	.nv.shared.reserved.0,"aw",@nobits
	.weak		__nv_reservedSMEM_offset_0_alias
	.size		__nv_reservedSMEM_offset_0_alias, 0, 0
	.other		__nv_reservedSMEM_offset_0_alias,@"STO_CUDA_RESERVED_SHARED STV_DEFAULT"
__nv_reservedSMEM_offset_0_alias:
	.zero		0


//--------------------- .nv.global                --------------------------
	.section	.nv.global,"aw",@nobits
.nv.global:
	.type		_ZN40_INTERNAL_74d8854d_4_k_cu_fef96cd0_272964cute1_E,@object
	.size		_ZN40_INTERNAL_74d8854d_4_k_cu_fef96cd0_272964cute1_E,(_ZN40_INTERNAL_74d8854d_4_k_cu_fef96cd0_272964cuda3std3__45__cpo6cbeginE - _ZN40_INTERNAL_74d8854d_4_k_cu_fef96cd0_272964cute1_E)
_ZN40_INTERNAL_74d8854d_4_k_cu_fef96cd0_272964cute1_E:
	.zero		1
	.type		_ZN40_INTERNAL_74d8854d_4_k_cu_fef96cd0_272964cuda3std3__45__cpo6cbeginE,@object
	.size		_ZN40_INTERNAL_74d8854d_4_k_cu_fef96cd0_272964cuda3std3__45__cpo6cbeginE,(_ZN40_INTERNAL_74d8854d_4_k_cu_fef96cd0_272964cuda3std3__48in_placeE - _ZN40_INTERNAL_74d8854d_4_k_cu_fef96cd0_272964cuda3std3__45__cpo6cbeginE)
_ZN40_INTERNAL_74d8854d_4_k_cu_fef96cd0_272964cuda3std3__45__cpo6cbeginE:
	.zero		1
	.type		_ZN40_INTERNAL_74d8854d_4_k_cu_fef96cd0_272964cuda3std3__48in_placeE,@object
	.size		_ZN40_INTERNAL_74d8854d_4_k_cu_fef96cd0_272964cuda3std3__48in_placeE,(_ZN40_INTERNAL_74d8854d_4_k_cu_fef96cd0_272964cuda3std6ranges3__45__cpo9iter_moveE - _ZN40_INTERNAL_74d8854d_4_k_cu_fef96cd0_272964cuda3std3__48in_placeE)
_ZN40_INTERNAL_74d8854d_4_k_cu_fef96cd0_272964cuda3std3__48in_placeE:
	.zero		1
	.type		_ZN40_INTERNAL_74d8854d_4_k_cu_fef96cd0_272964cuda3std6ranges3__45__cpo9iter_moveE,@object
	.size		_ZN40_INTERNAL_74d8854d_4_k_cu_fef96cd0_272964cuda3std6ranges3__45__cpo9iter_moveE,(_ZN40_INTERNAL_74d8854d_4_k_cu_fef96cd0_272964cuda3std3__45__cpo5beginE - _ZN40_INTERNAL_74d8854d_4_k_cu_fef96cd0_272964cuda3std6ranges3__45__cpo9iter_moveE)
_ZN40_INTERNAL_74d8854d_4_k_cu_fef96cd0_272964cuda3std6ranges3__45__cpo9iter_moveE:
	.zero		1
	.type		_ZN40_INTERNAL_74d8854d_4_k_cu_fef96cd0_272964cuda3std3__45__cpo5beginE,@object
	.size		_ZN40_INTERNAL_74d8854d_4_k_cu_fef96cd0_272964cuda3std3__45__cpo5beginE,(_ZN40_INTERNAL_74d8854d_4_k_cu_fef96cd0_272964cuda3std3__442_GLOBAL__N__74d8854d_4_k_cu_fef96cd0_272966ignoreE - _ZN40_INTERNAL_74d8854d_4_k_cu_fef96cd0_272964cuda3std3__45__cpo5beginE)
_ZN40_INTERNAL_74d8854d_4_k_cu_fef96cd0_272964cuda3std3__45__cpo5beginE:
	.zero		1
	.type		_ZN40_INTERNAL_74d8854d_4_k_cu_fef96cd0_272964cuda3std3__442_GLOBAL__N__74d8854d_4_k_cu_fef96cd0_272966ignoreE,@object
	.size		_ZN40_INTERNAL_74d8854d_4_k_cu_fef96cd0_272964cuda3std3__442_GLOBAL__N__74d8854d_4_k_cu_fef96cd0_272966ignoreE,(_ZN40_INTERNAL_74d8854d_4_k_cu_fef96cd0_272964cute7productE - _ZN40_INTERNAL_74d8854d_4_k_cu_fef96cd0_272964cuda3std3__442_GLOBAL__N__74d8854d_4_k_cu_fef96cd0_272966ignoreE)
_ZN40_INTERNAL_74d8854d_4_k_cu_fef96cd0_272964cuda3std3__442_GLOBAL__N__74d8854d_4_k_cu_fef96cd0_272966ignoreE:
	.zero		1
	.type		_ZN40_INTERNAL_74d8854d_4_k_cu_fef96cd0_272964cute7productE,@object
	.size		_ZN40_INTERNAL_74d8854d_4_k_cu_fef96cd0_272964cute7productE,(_ZN40_INTERNAL_74d8854d_4_k_cu_fef96cd0_272964cuda3std3__45__cpo3endE - _ZN40_INTERNAL_74d8854d_4_k_cu_fef96cd0_272964cute7productE)
_ZN40_INTERNAL_74d8854d_4_k_cu_fef96cd0_272964cute7productE:
	.zero		1
	.type		_ZN40_INTERNAL_74d8854d_4_k_cu_fef96cd0_272964cuda3std3__45__cpo3endE,@object
	.size		_ZN40_INTERNAL_74d8854d_4_k_cu_fef96cd0_272964cuda3std3__45__cpo3endE,(_ZN40_INTERNAL_74d8854d_4_k_cu_fef96cd0_272964cuda3std3__419piecewise_constructE - _ZN40_INTERNAL_74d8854d_4_k_cu_fef96cd0_272964cuda3std3__45__cpo3endE)
_ZN40_INTERNAL_74d8854d_4_k_cu_fef96cd0_272964cuda3std3__45__cpo3endE:
	.zero		1
	.type		_ZN40_INTERNAL_74d8854d_4_k_cu_fef96cd0_272964cuda3std3__419piecewise_constructE,@object
	.size		_ZN40_INTERNAL_74d8854d_4_k_cu_fef96cd0_272964cuda3std3__419piecewise_constructE,(_ZN40_INTERNAL_74d8854d_4_k_cu_fef96cd0_272964cuda3std3__45__cpo4cendE - _ZN40_INTERNAL_74d8854d_4_k_cu_fef96cd0_272964cuda3std3__419piecewise_constructE)
_ZN40_INTERNAL_74d8854d_4_k_cu_fef96cd0_272964cuda3std3__419piecewise_constructE:
	.zero		1
	.type		_ZN40_INTERNAL_74d8854d_4_k_cu_fef96cd0_272964cuda3std3__45__cpo4cendE,@object
	.size		_ZN40_INTERNAL_74d8854d_4_k_cu_fef96cd0_272964cuda3std3__45__cpo4cendE,(_ZN40_INTERNAL_74d8854d_4_k_cu_fef96cd0_272964cuda3std6ranges3__45__cpo4swapE - _ZN40_INTERNAL_74d8854d_4_k_cu_fef96cd0_272964cuda3std3__45__cpo4cendE)
_ZN40_INTERNAL_74d8854d_4_k_cu_fef96cd0_272964cuda3std3__45__cpo4cendE:
	.zero		1
	.type		_ZN40_INTERNAL_74d8854d_4_k_cu_fef96cd0_272964cuda3std6ranges3__45__cpo4swapE,@object
	.size		_ZN40_INTERNAL_74d8854d_4_k_cu_fef96cd0_272964cuda3std6ranges3__45__cpo4swapE,(.L_8 - _ZN40_INTERNAL_74d8854d_4_k_cu_fef96cd0_272964cuda3std6ranges3__45__cpo4swapE)
_ZN40_INTERNAL_74d8854d_4_k_cu_fef96cd0_272964cuda3std6ranges3__45__cpo4swapE:
	.zero		1
.L_8:


//--------------------- .nv.constant0._ZN7cutlass13device_kernelINS_4gemm6kernel13GemmUniversalIN4cute5tupleIJiiiiEEENS1_10collective13CollectiveMmaINS1_34MainloopSm90TmaGmmaWarpSpecializedILi9ENS5_IJNS4_1CILi4EEENSA_ILi2EEENSA_ILi1EEEEEENS1_32KernelTmaWarpSpecializedPingpongEEENS5_IJNSA_ILi64EEENSA_ILi128EEENSA_ILi32EEEEEENS_10tfloat32_tENS5_IJlSD_lEEESL_SM_NS4_8TiledMMAINS4_8MMA_AtomIJNS4_4SM904GMMA30MMA_64x128x8_F32TF32TF32_SS_TNILNSQ_7ScaleInE1ELSS_1EEEEEENS4_6LayoutINS5_IJSD_SD_SD_EEENS5_IJNSA_ILi0EEESX_SX_EEEEENS5_IJNS4_10UnderscoreES10_S10_EEEEENS4_23SM90_TMA_LOAD_MULTICASTENS4_14ComposedLayoutINS4_7SwizzleILi3ELi4ELi3EEENS4_18smem_ptr_flag_bitsILi32EEENSV_INS5_IJNSA_ILi8EEESJ_EEENS5_IJSJ_SD_EEEEEEEvNS4_8identityES13_S1D_vS1E_EENS_8epilogue10collective6detail29Sm90TmaWarpSpecializedAdapterINS1H_15DefaultEpilogueISL_SM_SM_NS1G_6thread17LinearCombinationISL_Li1EffLNS1L_9ScaleType4KindE0ELNS_15FloatRoundStyleE2ESL_EENS1_15EpilogueDefaultEEEEEvvEEEEvNT_6ParamsE --------------------------
	.section	.nv.constant0._ZN7cutlass13device_kernelINS_4gemm6kernel13GemmUniversalIN4cute5tupleIJiiiiEEENS1_10collective13CollectiveMmaINS1_34MainloopSm90TmaGmmaWarpSpecializedILi9ENS5_IJNS4_1CILi4EEENSA_ILi2EEENSA_ILi1EEEEEENS1_32KernelTmaWarpSpecializedPingpongEEENS5_IJNSA_ILi64EEENSA_ILi128EEENSA_ILi32EEEEEENS_10tfloat32_tENS5_IJlSD_lEEESL_SM_NS4_8TiledMMAINS4_8MMA_AtomIJNS4_4SM904GMMA30MMA_64x128x8_F32TF32TF32_SS_TNILNSQ_7ScaleInE1ELSS_1EEEEEENS4_6LayoutINS5_IJSD_SD_SD_EEENS5_IJNSA_ILi0EEESX_SX_EEEEENS5_IJNS4_10UnderscoreES10_S10_EEEEENS4_23SM90_TMA_LOAD_MULTICASTENS4_14ComposedLayoutINS4_7SwizzleILi3ELi4ELi3EEENS4_18smem_ptr_flag_bitsILi32EEENSV_INS5_IJNSA_ILi8EEESJ_EEENS5_IJSJ_SD_EEEEEEEvNS4_8identityES13_S1D_vS1E_EENS_8epilogue10collective6detail29Sm90TmaWarpSpecializedAdapterINS1H_15DefaultEpilogueISL_SM_SM_NS1G_6thread17LinearCombinationISL_Li1EffLNS1L_9ScaleType4KindE0ELNS_15FloatRoundStyleE2ESL_EENS1_15EpilogueDefaultEEEEEvvEEEEvNT_6ParamsE,"a",@progbits
	.sectionflags	@""
	.align	4
.nv.constant0._ZN7cutlass13device_kernelINS_4gemm6kernel13GemmUniversalIN4cute5tupleIJiiiiEEENS1_10collective13CollectiveMmaINS1_34MainloopSm90TmaGmmaWarpSpecializedILi9ENS5_IJNS4_1CILi4EEENSA_ILi2EEENSA_ILi1EEEEEENS1_32KernelTmaWarpSpecializedPingpongEEENS5_IJNSA_ILi64EEENSA_ILi128EEENSA_ILi32EEEEEENS_10tfloat32_tENS5_IJlSD_lEEESL_SM_NS4_8TiledMMAINS4_8MMA_AtomIJNS4_4SM904GMMA30MMA_64x128x8_F32TF32TF32_SS_TNILNSQ_7ScaleInE1ELSS_1EEEEEENS4_6LayoutINS5_IJSD_SD_SD_EEENS5_IJNSA_ILi0EEESX_SX_EEEEENS5_IJNS4_10UnderscoreES10_S10_EEEEENS4_23SM90_TMA_LOAD_MULTICASTENS4_14ComposedLayoutINS4_7SwizzleILi3ELi4ELi3EEENS4_18smem_ptr_flag_bitsILi32EEENSV_INS5_IJNSA_ILi8EEESJ_EEENS5_IJSJ_SD_EEEEEEEvNS4_8identityES13_S1D_vS1E_EENS_8epilogue10collective6detail29Sm90TmaWarpSpecializedAdapterINS1H_15DefaultEpilogueISL_SM_SM_NS1G_6thread17LinearCombinationISL_Li1EffLNS1L_9ScaleType4KindE0ELNS_15FloatRoundStyleE2ESL_EENS1_15EpilogueDefaultEEEEEvvEEEEvNT_6ParamsE:
	.zero		1664


//--------------------- SYMBOLS --------------------------

	.type		.nv.reservedSmem.offset0,@object
	.size		.nv.reservedSmem.offset0,0x4
	.type		__assertfail,@function
